	.target	sm_90a

	.elftype	@"ET_EXEC"


//--------------------- .note.nv.tkinfo           --------------------------
	.section	.note.nv.tkinfo,"",@"SHT_NOTE"
	.sectionflags	@"SHF_NOTE_NV_TKINFO"
	.tkinfo
        /*0018*/ 	.word	0x00000002
        /*0030*/ 	.string	""
        /*0030*/ 	.string	"ptxas"
        /*0030*/ 	.string	"Cuda compilation tools, release 13.0, V13.0.88"
        /*0030*/ 	.string	"Build cuda_13.0.r13.0/compiler.36424714_0"
        /*0030*/ 	.string	"-arch sm_90a -m 64 "



//--------------------- .note.nv.cuinfo           --------------------------
	.section	.note.nv.cuinfo,"",@"SHT_NOTE"
	.sectionflags	@"SHF_NOTE_NV_CUINFO"
        /*0018*/ 	.short	0x0002
        /*001a*/ 	.short	0x005a
        /*001c*/ 	.short	0x0082
	.zero		2


//--------------------- .nv.info                  --------------------------
	.section	.nv.info,"",@"SHT_CUDA_INFO"
	.align	4


	//----- nvinfo : EIATTR_REGCOUNT
	.align		4
        /*0000*/ 	.byte	0x04, 0x2f
        /*0002*/ 	.short	(.L_15 - .L_14)
	.align		4
.L_14:
        /*0004*/ 	.word	index@(_ZN7cutlass13device_kernelINS_4gemm6kernel13GemmUniversalIN4cute5tupleIJiiiiEEENS1_10collective13CollectiveMmaINS1_34MainloopSm90TmaGmmaWarpSpecializedILi2ENS5_IJNS4_1CILi1EEESB_SB_EEENS1_35KernelTmaWarpSpecializedCooperativeEEENS5_IJNSA_ILi128EEENSA_ILi96EEENSA_ILi256EEEEEENS_10bfloat16_tENS5_IJlSB_lEEESJ_SK_NS4_8TiledMMAINS4_8MMA_AtomIJNS4_4SM904GMMA27MMA_64x96x16_F32BF16BF16_SSILNSO_5MajorE0ELSQ_0ELNSO_7ScaleInE1ELSR_1EEEEEENS4_6LayoutINS5_IJNSA_ILi2EEESB_SB_EEENS5_IJSB_NSA_ILi0EEESX_EEEEENS5_IJNS4_10UnderscoreES10_S10_EEEEENS4_13SM90_TMA_LOADENS4_14ComposedLayoutINS4_7SwizzleILi3ELi4ELi3EEENS4_18smem_ptr_flag_bitsILi16EEENSU_INS5_IJNSA_ILi8EEENSA_ILi64EEEEEENS5_IJS1A_SB_EEEEEEEvNS4_8identityES13_S1E_vS1F_EENS_8epilogue10collective6detail29Sm90TmaWarpSpecializedAdapterINS1I_15DefaultEpilogueISJ_SK_SK_NS1H_6thread17LinearCombinationISJ_Li1EffLNS1M_9ScaleType4KindE0ELNS_15FloatRoundStyleE2ESJ_EENS1_15EpilogueDefaultEEEEEvvEEEEvNT_6ParamsE)
        /*0008*/ 	.word	0x000000a8


	//----- nvinfo : EIATTR_FRAME_SIZE
	.align		4
.L_15:
        /*000c*/ 	.byte	0x04, 0x11
        /*000e*/ 	.short	(.L_17 - .L_16)
	.align		4
.L_16:
        /*0010*/ 	.word	index@(_ZN7cutlass13device_kernelINS_4gemm6kernel13GemmUniversalIN4cute5tupleIJiiiiEEENS1_10collective13CollectiveMmaINS1_34MainloopSm90TmaGmmaWarpSpecializedILi2ENS5_IJNS4_1CILi1EEESB_SB_EEENS1_35KernelTmaWarpSpecializedCooperativeEEENS5_IJNSA_ILi128EEENSA_ILi96EEENSA_ILi256EEEEEENS_10bfloat16_tENS5_IJlSB_lEEESJ_SK_NS4_8TiledMMAINS4_8MMA_AtomIJNS4_4SM904GMMA27MMA_64x96x16_F32BF16BF16_SSILNSO_5MajorE0ELSQ_0ELNSO_7ScaleInE1ELSR_1EEEEEENS4_6LayoutINS5_IJNSA_ILi2EEESB_SB_EEENS5_IJSB_NSA_ILi0EEESX_EEEEENS5_IJNS4_10UnderscoreES10_S10_EEEEENS4_13SM90_TMA_LOADENS4_14ComposedLayoutINS4_7SwizzleILi3ELi4ELi3EEENS4_18smem_ptr_flag_bitsILi16EEENSU_INS5_IJNSA_ILi8EEENSA_ILi64EEEEEENS5_IJS1A_SB_EEEEEEEvNS4_8identityES13_S1E_vS1F_EENS_8epilogue10collective6detail29Sm90TmaWarpSpecializedAdapterINS1I_15DefaultEpilogueISJ_SK_SK_NS1H_6thread17LinearCombinationISJ_Li1EffLNS1M_9ScaleType4KindE0ELNS_15FloatRoundStyleE2ESJ_EENS1_15EpilogueDefaultEEEEEvvEEEEvNT_6ParamsE)
        /*0014*/ 	.word	0x00000000


	//----- nvinfo : EIATTR_MIN_STACK_SIZE
	.align		4
.L_17:
        /*0018*/ 	.byte	0x04, 0x12
        /*001a*/ 	.short	(.L_19 - .L_18)
	.align		4
.L_18:
        /*001c*/ 	.word	index@(_ZN7cutlass13device_kernelINS_4gemm6kernel13GemmUniversalIN4cute5tupleIJiiiiEEENS1_10collective13CollectiveMmaINS1_34MainloopSm90TmaGmmaWarpSpecializedILi2ENS5_IJNS4_1CILi1EEESB_SB_EEENS1_35KernelTmaWarpSpecializedCooperativeEEENS5_IJNSA_ILi128EEENSA_ILi96EEENSA_ILi256EEEEEENS_10bfloat16_tENS5_IJlSB_lEEESJ_SK_NS4_8TiledMMAINS4_8MMA_AtomIJNS4_4SM904GMMA27MMA_64x96x16_F32BF16BF16_SSILNSO_5MajorE0ELSQ_0ELNSO_7ScaleInE1ELSR_1EEEEEENS4_6LayoutINS5_IJNSA_ILi2EEESB_SB_EEENS5_IJSB_NSA_ILi0EEESX_EEEEENS5_IJNS4_10UnderscoreES10_S10_EEEEENS4_13SM90_TMA_LOADENS4_14ComposedLayoutINS4_7SwizzleILi3ELi4ELi3EEENS4_18smem_ptr_flag_bitsILi16EEENSU_INS5_IJNSA_ILi8EEENSA_ILi64EEEEEENS5_IJS1A_SB_EEEEEEEvNS4_8identityES13_S1E_vS1F_EENS_8epilogue10collective6detail29Sm90TmaWarpSpecializedAdapterINS1I_15DefaultEpilogueISJ_SK_SK_NS1H_6thread17LinearCombinationISJ_Li1EffLNS1M_9ScaleType4KindE0ELNS_15FloatRoundStyleE2ESJ_EENS1_15EpilogueDefaultEEEEEvvEEEEvNT_6ParamsE)
        /*0020*/ 	.word	0x00000000
.L_19:


//--------------------- .nv.compat                --------------------------
	.section	.nv.compat,"",@"SHT_CUDA_COMPAT_INFO"
	.align	4
        /*0000*/ 	.byte	0x02, 0x09, 0x01, 0x00, 0x02, 0x02, 0x04, 0x00, 0x02, 0x05, 0x05, 0x00, 0x03, 0x07, 0x01, 0x01
        /*0010*/ 	.byte	0x02, 0x03, 0x01, 0x00, 0x02, 0x06, 0x01, 0x00, 0x04, 0x0b, 0x08, 0x00, 0x00, 0x00, 0x00, 0x00
        /*0020*/ 	.byte	0x00, 0x00, 0x00, 0x00


//--------------------- .nv.info._ZN7cutlass13device_kernelINS_4gemm6kernel13GemmUniversalIN4cute5tupleIJiiiiEEENS1_10collective13CollectiveMmaINS1_34MainloopSm90TmaGmmaWarpSpecializedILi2ENS5_IJNS4_1CILi1EEESB_SB_EEENS1_35KernelTmaWarpSpecializedCooperativeEEENS5_IJNSA_ILi128EEENSA_ILi96EEENSA_ILi256EEEEEENS_10bfloat16_tENS5_IJlSB_lEEESJ_SK_NS4_8TiledMMAINS4_8MMA_AtomIJNS4_4SM904GMMA27MMA_64x96x16_F32BF16BF16_SSILNSO_5MajorE0ELSQ_0ELNSO_7ScaleInE1ELSR_1EEEEEENS4_6LayoutINS5_IJNSA_ILi2EEESB_SB_EEENS5_IJSB_NSA_ILi0EEESX_EEEEENS5_IJNS4_10UnderscoreES10_S10_EEEEENS4_13SM90_TMA_LOADENS4_14ComposedLayoutINS4_7SwizzleILi3ELi4ELi3EEENS4_18smem_ptr_flag_bitsILi16EEENSU_INS5_IJNSA_ILi8EEENSA_ILi64EEEEEENS5_IJS1A_SB_EEEEEEEvNS4_8identityES13_S1E_vS1F_EENS_8epilogue10collective6detail29Sm90TmaWarpSpecializedAdapterINS1I_15DefaultEpilogueISJ_SK_SK_NS1H_6thread17LinearCombinationISJ_Li1EffLNS1M_9ScaleType4KindE0ELNS_15FloatRoundStyleE2ESJ_EENS1_15EpilogueDefaultEEEEEvvEEEEvNT_6ParamsE --------------------------
	.section	.nv.info._ZN7cutlass13device_kernelINS_4gemm6kernel13GemmUniversalIN4cute5tupleIJiiiiEEENS1_10collective13CollectiveMmaINS1_34MainloopSm90TmaGmmaWarpSpecializedILi2ENS5_IJNS4_1CILi1EEESB_SB_EEENS1_35KernelTmaWarpSpecializedCooperativeEEENS5_IJNSA_ILi128EEENSA_ILi96EEENSA_ILi256EEEEEENS_10bfloat16_tENS5_IJlSB_lEEESJ_SK_NS4_8TiledMMAINS4_8MMA_AtomIJNS4_4SM904GMMA27MMA_64x96x16_F32BF16BF16_SSILNSO_5MajorE0ELSQ_0ELNSO_7ScaleInE1ELSR_1EEEEEENS4_6LayoutINS5_IJNSA_ILi2EEESB_SB_EEENS5_IJSB_NSA_ILi0EEESX_EEEEENS5_IJNS4_10UnderscoreES10_S10_EEEEENS4_13SM90_TMA_LOADENS4_14ComposedLayoutINS4_7SwizzleILi3ELi4ELi3EEENS4_18smem_ptr_flag_bitsILi16EEENSU_INS5_IJNSA_ILi8EEENSA_ILi64EEEEEENS5_IJS1A_SB_EEEEEEEvNS4_8identityES13_S1E_vS1F_EENS_8epilogue10collective6detail29Sm90TmaWarpSpecializedAdapterINS1I_15DefaultEpilogueISJ_SK_SK_NS1H_6thread17LinearCombinationISJ_Li1EffLNS1M_9ScaleType4KindE0ELNS_15FloatRoundStyleE2ESJ_EENS1_15EpilogueDefaultEEEEEvvEEEEvNT_6ParamsE,"",@"SHT_CUDA_INFO"
	.sectionflags	@""
	.align	4


	//----- nvinfo : EIATTR_CUDA_API_VERSION
	.align		4
        /*0000*/ 	.byte	0x04, 0x37
        /*0002*/ 	.short	(.L_21 - .L_20)
.L_20:
        /*0004*/ 	.word	0x00000082


	//----- nvinfo : EIATTR_KPARAM_INFO
	.align		4
.L_21:
        /*0008*/ 	.byte	0x04, 0x17
        /*000a*/ 	.short	(.L_23 - .L_22)
.L_22:
        /*000c*/ 	.word	0x00000000
        /*0010*/ 	.short	0x0000
        /*0012*/ 	.short	0x0070
        /*0014*/ 	.byte	0x00, 0xf0, 0x01, 0x10


	//----- nvinfo : EIATTR_SPARSE_MMA_MASK
	.align		4
.L_23:
        /*0018*/ 	.byte	0x03, 0x50
        /*001a*/ 	.short	0x0000


	//----- nvinfo : EIATTR_MAXREG_COUNT
	.align		4
        /*001c*/ 	.byte	0x03, 0x1b
        /*001e*/ 	.short	0x00a8


	//----- nvinfo : EIATTR_NUM_BARRIERS
	.align		4
        /*0020*/ 	.byte	0x02, 0x4c
        /*0022*/ 	.byte	0x01
	.zero		1


	//----- nvinfo : EIATTR_EXTERNS
	.align		4
        /*0024*/ 	.byte	0x04, 0x0f
        /*0026*/ 	.short	(.L_25 - .L_24)


	//   ....[0]....
	.align		4
.L_24:
        /*0028*/ 	.word	index@(__assertfail)


	//----- nvinfo : EIATTR_MERCURY_ISA_VERSION
	.align		4
.L_25:
        /*002c*/ 	.byte	0x03, 0x5f
        /*002e*/ 	.short	0x0101


	//----- nvinfo : EIATTR_INT_WARP_WIDE_INSTR_OFFSETS
	.align		4
        /*0030*/ 	.byte	0x04, 0x31
        /*0032*/ 	.short	(.L_27 - .L_26)


	//   ....[0]....
.L_26:
        /*0034*/ 	.word	0x00000370


	//   ....[1]....
        /*0038*/ 	.word	0x00000380


	//   ....[2]....
        /*003c*/ 	.word	0x000004a0


	//----- nvinfo : EIATTR_COOP_GROUP_MASK_REGIDS
	.align		4
.L_27:
        /*0040*/ 	.byte	0x04, 0x29
        /*0042*/ 	.short	(.L_29 - .L_28)


	//   ....[0]....
.L_28:
        /*0044*/ 	.word	0xffffffff


	//   ....[1]....
        /*0048*/ 	.word	0xffffffff


	//   ....[2]....
        /*004c*/ 	.word	0xffffffff


	//   ....[3]....
        /*0050*/ 	.word	0xffffffff


	//   ....[4]....
        /*0054*/ 	.word	0xffffffff


	//----- nvinfo : EIATTR_COOP_GROUP_INSTR_OFFSETS
	.align		4
.L_29:
        /*0058*/ 	.byte	0x04, 0x28
        /*005a*/ 	.short	(.L_31 - .L_30)


	//   ....[0]....
.L_30:
        /*005c*/ 	.word	0x00000060


	//   ....[1]....
        /*0060*/ 	.word	0x00000070


	//   ....[2]....
        /*0064*/ 	.word	0x00000130


	//   ....[3]....
        /*0068*/ 	.word	0x00000280


	//   ....[4]....
        /*006c*/ 	.word	0x00001180


	//----- nvinfo : EIATTR_REG_RECONFIG
	.align		4
.L_31:
        /*0070*/ 	.byte	0x01, 0x54
	.zero		2


	//----- nvinfo : EIATTR_SYSCALL_OFFSETS
	.align		4
        /*0074*/ 	.byte	0x04, 0x46
        /*0076*/ 	.short	(.L_33 - .L_32)


	//   ....[0]....
.L_32:
        /*0078*/ 	.word	0x00001370


	//----- nvinfo : EIATTR_MBARRIER_INSTR_OFFSETS
	.align		4
.L_33:
        /*007c*/ 	.byte	0x04, 0x39
        /*007e*/ 	.short	(.L_35 - .L_34)


	//   ....[0]....
.L_34:
        /*0080*/ 	.word	0x00000230
        /*0084*/ 	.word	0x000000ff
        /*0088*/ 	.word	0x00000000
        /*008c*/ 	.short	0x0100
        /*008e*/ 	.byte	0x08
	.zero		1


	//   ....[1]....
        /*0090*/ 	.word	0x00000240
        /*0094*/ 	.word	0x000000ff
        /*0098*/ 	.word	0x00000010
        /*009c*/ 	.short	0x0100
        /*009e*/ 	.byte	0x08
	.zero		1


	//   ....[2]....
        /*00a0*/ 	.word	0x00000250
        /*00a4*/ 	.word	0x000000ff
        /*00a8*/ 	.word	0x00000008
        /*00ac*/ 	.short	0x0100
        /*00ae*/ 	.byte	0x08
	.zero		1


	//   ....[3]....
        /*00b0*/ 	.word	0x00000260
        /*00b4*/ 	.word	0x000000ff
        /*00b8*/ 	.word	0x00000018
        /*00bc*/ 	.short	0x0100
        /*00be*/ 	.byte	0x08
	.zero		1


	//   ....[4]....
        /*00c0*/ 	.word	0x00000520
        /*00c4*/ 	.word	0x000000ff
        /*00c8*/ 	.word	0x00000030
        /*00cc*/ 	.short	0x0100
        /*00ce*/ 	.byte	0x08
	.zero		1


	//   ....[5]....
        /*00d0*/ 	.word	0x00000580
        /*00d4*/ 	.word	0x000000ff
        /*00d8*/ 	.word	0x00000038
        /*00dc*/ 	.short	0x0100
        /*00de*/ 	.byte	0x08
	.zero		1


	//   ....[6]....
        /*00e0*/ 	.word	0x000013f0
        /*00e4*/ 	.word	0x00000003
        /*00e8*/ 	.word	0x00000000
        /*00ec*/ 	.short	0x010a
        /*00ee*/ 	.byte	0x3f
	.zero		1


	//   ....[7]....
        /*00f0*/ 	.word	0x00001450
        /*00f4*/ 	.word	0x00000003
        /*00f8*/ 	.word	0x00000000
        /*00fc*/ 	.short	0x010a
        /*00fe*/ 	.byte	0x3f
	.zero		1


	//   ....[8]....
        /*0100*/ 	.word	0x00001d00
        /*0104*/ 	.word	0x000000ff
        /*0108*/ 	.word	0x00000000
        /*010c*/ 	.short	0x010a
        /*010e*/ 	.byte	0x04
	.zero		1


	//   ....[9]....
        /*0110*/ 	.word	0x00001d40
        /*0114*/ 	.word	0x000000ff
        /*0118*/ 	.word	0x00000000
        /*011c*/ 	.short	0x010a
        /*011e*/ 	.byte	0x04
	.zero		1


	//   ....[10]....
        /*0120*/ 	.word	0x000024e0
        /*0124*/ 	.word	0x000000ff
        /*0128*/ 	.word	0x00000000
        /*012c*/ 	.short	0x0101
        /*012e*/ 	.byte	0x0a
	.zero		1


	//   ....[11]....
        /*0130*/ 	.word	0x000026a0
        /*0134*/ 	.word	0x000000ff
        /*0138*/ 	.word	0x00000000
        /*013c*/ 	.short	0x0101
        /*013e*/ 	.byte	0x04
	.zero		1


	//   ....[12]....
        /*0140*/ 	.word	0x00006950
        /*0144*/ 	.word	0x0000000e
        /*0148*/ 	.word	0x00000010
        /*014c*/ 	.short	0x010a
        /*014e*/ 	.byte	0x3f
	.zero		1


	//   ....[13]....
        /*0150*/ 	.word	0x00006f30
        /*0154*/ 	.word	0x00000005
        /*0158*/ 	.word	0x00000038
        /*015c*/ 	.short	0x0101
        /*015e*/ 	.byte	0x3f
	.zero		1


	//   ....[14]....
        /*0160*/ 	.word	0x00007640
        /*0164*/ 	.word	0x00000007
        /*0168*/ 	.word	0x00000000
        /*016c*/ 	.short	0x010a
        /*016e*/ 	.byte	0x3f
	.zero		1


	//   ....[15]....
        /*0170*/ 	.word	0x000076c0
        /*0174*/ 	.word	0x00000003
        /*0178*/ 	.word	0x00000000
        /*017c*/ 	.short	0x010a
        /*017e*/ 	.byte	0x3f
	.zero		1


	//   ....[16]....
        /*0180*/ 	.word	0x00007720
        /*0184*/ 	.word	0x00000003
        /*0188*/ 	.word	0x00000000
        /*018c*/ 	.short	0x010a
        /*018e*/ 	.byte	0x3f
	.zero		1


	//   ....[17]....
        /*0190*/ 	.word	0x00007780
        /*0194*/ 	.word	0x00000004
        /*0198*/ 	.word	0x00000000
        /*019c*/ 	.short	0x010a
        /*019e*/ 	.byte	0x3f
	.zero		1


	//   ....[18]....
        /*01a0*/ 	.word	0x00007850
        /*01a4*/ 	.word	0x0000000e
        /*01a8*/ 	.word	0x00000010
        /*01ac*/ 	.short	0x010a
        /*01ae*/ 	.byte	0x3f
	.zero		1


	//   ....[19]....
        /*01b0*/ 	.word	0x00007920
        /*01b4*/ 	.word	0x00000007
        /*01b8*/ 	.word	0x00000000
        /*01bc*/ 	.short	0x010a
        /*01be*/ 	.byte	0x3f
	.zero		1


	//----- nvinfo : EIATTR_NUM_MBARRIERS
	.align		4
.L_35:
        /*01c0*/ 	.byte	0x03, 0x38
        /*01c2*/ 	.short	0x0006


	//----- nvinfo : EIATTR_EXIT_INSTR_OFFSETS
	.align		4
        /*01c4*/ 	.byte	0x04, 0x1c
        /*01c6*/ 	.short	(.L_37 - .L_36)


	//   ....[0]....
.L_36:
        /*01c8*/ 	.word	0x00000620


	//   ....[1]....
        /*01cc*/ 	.word	0x00000ee0


	//   ....[2]....
        /*01d0*/ 	.word	0x00006030


	//   ....[3]....
        /*01d4*/ 	.word	0x00006660


	//   ....[4]....
        /*01d8*/ 	.word	0x00007710


	//----- nvinfo : EIATTR_MAX_THREADS
	.align		4
.L_37:
        /*01dc*/ 	.byte	0x04, 0x05
        /*01de*/ 	.short	(.L_39 - .L_38)
.L_38:
        /*01e0*/ 	.word	0x00000180
        /*01e4*/ 	.word	0x00000001
        /*01e8*/ 	.word	0x00000001


	//----- nvinfo : EIATTR_CRS_STACK_SIZE
	.align		4
.L_39:
        /*01ec*/ 	.byte	0x04, 0x1e
        /*01ee*/ 	.short	(.L_41 - .L_40)
.L_40:
        /*01f0*/ 	.word	0x00000000


	//----- nvinfo : EIATTR_CBANK_PARAM_SIZE
	.align		4
.L_41:
        /*01f4*/ 	.byte	0x03, 0x19
        /*01f6*/ 	.short	0x0470


	//----- nvinfo : EIATTR_PARAM_CBANK
	.align		4
        /*01f8*/ 	.byte	0x04, 0x0a
        /*01fa*/ 	.short	(.L_43 - .L_42)
	.align		4
.L_42:
        /*01fc*/ 	.word	index@(.nv.constant0._ZN7cutlass13device_kernelINS_4gemm6kernel13GemmUniversalIN4cute5tupleIJiiiiEEENS1_10collective13CollectiveMmaINS1_34MainloopSm90TmaGmmaWarpSpecializedILi2ENS5_IJNS4_1CILi1EEESB_SB_EEENS1_35KernelTmaWarpSpecializedCooperativeEEENS5_IJNSA_ILi128EEENSA_ILi96EEENSA_ILi256EEEEEENS_10bfloat16_tENS5_IJlSB_lEEESJ_SK_NS4_8TiledMMAINS4_8MMA_AtomIJNS4_4SM904GMMA27MMA_64x96x16_F32BF16BF16_SSILNSO_5MajorE0ELSQ_0ELNSO_7ScaleInE1ELSR_1EEEEEENS4_6LayoutINS5_IJNSA_ILi2EEESB_SB_EEENS5_IJSB_NSA_ILi0EEESX_EEEEENS5_IJNS4_10UnderscoreES10_S10_EEEEENS4_13SM90_TMA_LOADENS4_14ComposedLayoutINS4_7SwizzleILi3ELi4ELi3EEENS4_18smem_ptr_flag_bitsILi16EEENSU_INS5_IJNSA_ILi8EEENSA_ILi64EEEEEENS5_IJS1A_SB_EEEEEEEvNS4_8identityES13_S1E_vS1F_EENS_8epilogue10collective6detail29Sm90TmaWarpSpecializedAdapterINS1I_15DefaultEpilogueISJ_SK_SK_NS1H_6thread17LinearCombinationISJ_Li1EffLNS1M_9ScaleType4KindE0ELNS_15FloatRoundStyleE2ESJ_EENS1_15EpilogueDefaultEEEEEvvEEEEvNT_6ParamsE)
        /*0200*/ 	.short	0x0210
        /*0202*/ 	.short	0x0470


	//----- nvinfo : EIATTR_SW_WAR
	.align		4
.L_43:
        /*0204*/ 	.byte	0x04, 0x36
        /*0206*/ 	.short	(.L_45 - .L_44)
.L_44:
        /*0208*/ 	.word	0x00000008
.L_45:


//--------------------- .nv.callgraph             --------------------------
	.section	.nv.callgraph,"",@"SHT_CUDA_CALLGRAPH"
	.align	4
	.sectionentsize	8
	.align		4
        /*0000*/ 	.word	0x00000000
	.align		4
        /*0004*/ 	.word	0xffffffff
	.align		4
        /*0008*/ 	.word	index@(_ZN7cutlass13device_kernelINS_4gemm6kernel13GemmUniversalIN4cute5tupleIJiiiiEEENS1_10collective13CollectiveMmaINS1_34MainloopSm90TmaGmmaWarpSpecializedILi2ENS5_IJNS4_1CILi1EEESB_SB_EEENS1_35KernelTmaWarpSpecializedCooperativeEEENS5_IJNSA_ILi128EEENSA_ILi96EEENSA_ILi256EEEEEENS_10bfloat16_tENS5_IJlSB_lEEESJ_SK_NS4_8TiledMMAINS4_8MMA_AtomIJNS4_4SM904GMMA27MMA_64x96x16_F32BF16BF16_SSILNSO_5MajorE0ELSQ_0ELNSO_7ScaleInE1ELSR_1EEEEEENS4_6LayoutINS5_IJNSA_ILi2EEESB_SB_EEENS5_IJSB_NSA_ILi0EEESX_EEEEENS5_IJNS4_10UnderscoreES10_S10_EEEEENS4_13SM90_TMA_LOADENS4_14ComposedLayoutINS4_7SwizzleILi3ELi4ELi3EEENS4_18smem_ptr_flag_bitsILi16EEENSU_INS5_IJNSA_ILi8EEENSA_ILi64EEEEEENS5_IJS1A_SB_EEEEEEEvNS4_8identityES13_S1E_vS1F_EENS_8epilogue10collective6detail29Sm90TmaWarpSpecializedAdapterINS1I_15DefaultEpilogueISJ_SK_SK_NS1H_6thread17LinearCombinationISJ_Li1EffLNS1M_9ScaleType4KindE0ELNS_15FloatRoundStyleE2ESJ_EENS1_15EpilogueDefaultEEEEEvvEEEEvNT_6ParamsE)
	.align		4
        /*000c*/ 	.word	index@(__assertfail)
	.align		4
        /*0010*/ 	.word	0x00000000
	.align		4
        /*0014*/ 	.word	0xfffffffe
	.align		4
        /*0018*/ 	.word	0x00000000
	.align		4
        /*001c*/ 	.word	0xfffffffd
	.align		4
        /*0020*/ 	.word	0x00000000
	.align		4
        /*0024*/ 	.word	0xfffffffc


//--------------------- .nv.constant4             --------------------------
	.section	.nv.constant4,"a",@progbits
	.align	8
	.align		8
.nv.constant4:
        /*0000*/ 	.dword	__assertfail
	.align		8
        /*0008*/ 	.dword	__unnamed_1
	.align		8
        /*0010*/ 	.dword	_ZN40_INTERNAL_c7f31f16_4_k_cu_00c786a2_150434cuda3std3__45__cpo5beginE
	.align		8
        /*0018*/ 	.dword	_ZN40_INTERNAL_c7f31f16_4_k_cu_00c786a2_150434cuda3std3__45__cpo3endE
	.align		8
        /*0020*/ 	.dword	_ZN40_INTERNAL_c7f31f16_4_k_cu_00c786a2_150434cuda3std3__45__cpo6cbeginE
	.align		8
        /*0028*/ 	.dword	_ZN40_INTERNAL_c7f31f16_4_k_cu_00c786a2_150434cuda3std3__45__cpo4cendE
	.align		8
        /*0030*/ 	.dword	_ZN40_INTERNAL_c7f31f16_4_k_cu_00c786a2_150434cuda3std3__442_GLOBAL__N__c7f31f16_4_k_cu_00c786a2_150436ignoreE
	.align		8
        /*0038*/ 	.dword	_ZN40_INTERNAL_c7f31f16_4_k_cu_00c786a2_150434cuda3std3__419piecewise_constructE
	.align		8
        /*0040*/ 	.dword	_ZN40_INTERNAL_c7f31f16_4_k_cu_00c786a2_150434cuda3std3__48in_placeE
	.align		8
        /*0048*/ 	.dword	_ZN40_INTERNAL_c7f31f16_4_k_cu_00c786a2_150434cuda3std6ranges3__45__cpo4swapE
	.align		8
        /*0050*/ 	.dword	_ZN40_INTERNAL_c7f31f16_4_k_cu_00c786a2_150434cuda3std6ranges3__45__cpo9iter_moveE
	.align		8
        /*0058*/ 	.dword	_ZN40_INTERNAL_c7f31f16_4_k_cu_00c786a2_150434cute7productE
	.align		8
        /*0060*/ 	.dword	_ZN40_INTERNAL_c7f31f16_4_k_cu_00c786a2_150434cute1_E
	.align		8
        /*0068*/ 	.dword	$str$22
	.align		8
        /*0070*/ 	.dword	$str$23


//--------------------- .text._ZN7cutlass13device_kernelINS_4gemm6kernel13GemmUniversalIN4cute5tupleIJiiiiEEENS1_10collective13CollectiveMmaINS1_34MainloopSm90TmaGmmaWarpSpecializedILi2ENS5_IJNS4_1CILi1EEESB_SB_EEENS1_35KernelTmaWarpSpecializedCooperativeEEENS5_IJNSA_ILi128EEENSA_ILi96EEENSA_ILi256EEEEEENS_10bfloat16_tENS5_IJlSB_lEEESJ_SK_NS4_8TiledMMAINS4_8MMA_AtomIJNS4_4SM904GMMA27MMA_64x96x16_F32BF16BF16_SSILNSO_5MajorE0ELSQ_0ELNSO_7ScaleInE1ELSR_1EEEEEENS4_6LayoutINS5_IJNSA_ILi2EEESB_SB_EEENS5_IJSB_NSA_ILi0EEESX_EEEEENS5_IJNS4_10UnderscoreES10_S10_EEEEENS4_13SM90_TMA_LOADENS4_14ComposedLayoutINS4_7SwizzleILi3ELi4ELi3EEENS4_18smem_ptr_flag_bitsILi16EEENSU_INS5_IJNSA_ILi8EEENSA_ILi64EEEEEENS5_IJS1A_SB_EEEEEEEvNS4_8identityES13_S1E_vS1F_EENS_8epilogue10collective6detail29Sm90TmaWarpSpecializedAdapterINS1I_15DefaultEpilogueISJ_SK_SK_NS1H_6thread17LinearCombinationISJ_Li1EffLNS1M_9ScaleType4KindE0ELNS_15FloatRoundStyleE2ESJ_EENS1_15EpilogueDefaultEEEEEvvEEEEvNT_6ParamsE --------------------------
	.section	.text._ZN7cutlass13device_kernelINS_4gemm6kernel13GemmUniversalIN4cute5tupleIJiiiiEEENS1_10collective13CollectiveMmaINS1_34MainloopSm90TmaGmmaWarpSpecializedILi2ENS5_IJNS4_1CILi1EEESB_SB_EEENS1_35KernelTmaWarpSpecializedCooperativeEEENS5_IJNSA_ILi128EEENSA_ILi96EEENSA_ILi256EEEEEENS_10bfloat16_tENS5_IJlSB_lEEESJ_SK_NS4_8TiledMMAINS4_8MMA_AtomIJNS4_4SM904GMMA27MMA_64x96x16_F32BF16BF16_SSILNSO_5MajorE0ELSQ_0ELNSO_7ScaleInE1ELSR_1EEEEEENS4_6LayoutINS5_IJNSA_ILi2EEESB_SB_EEENS5_IJSB_NSA_ILi0EEESX_EEEEENS5_IJNS4_10UnderscoreES10_S10_EEEEENS4_13SM90_TMA_LOADENS4_14ComposedLayoutINS4_7SwizzleILi3ELi4ELi3EEENS4_18smem_ptr_flag_bitsILi16EEENSU_INS5_IJNSA_ILi8EEENSA_ILi64EEEEEENS5_IJS1A_SB_EEEEEEEvNS4_8identityES13_S1E_vS1F_EENS_8epilogue10collective6detail29Sm90TmaWarpSpecializedAdapterINS1I_15DefaultEpilogueISJ_SK_SK_NS1H_6thread17LinearCombinationISJ_Li1EffLNS1M_9ScaleType4KindE0ELNS_15FloatRoundStyleE2ESJ_EENS1_15EpilogueDefaultEEEEEvvEEEEvNT_6ParamsE,"ax",@progbits
	.align	128
.text._ZN7cutlass13device_kernelINS_4gemm6kernel13GemmUniversalIN4cute5tupleIJiiiiEEENS1_10collective13CollectiveMmaINS1_34MainloopSm90TmaGmmaWarpSpecializedILi2ENS5_IJNS4_1CILi1EEESB_SB_EEENS1_35KernelTmaWarpSpecializedCooperativeEEENS5_IJNSA_ILi128EEENSA_ILi96EEENSA_ILi256EEEEEENS_10bfloat16_tENS5_IJlSB_lEEESJ_SK_NS4_8TiledMMAINS4_8MMA_AtomIJNS4_4SM904GMMA27MMA_64x96x16_F32BF16BF16_SSILNSO_5MajorE0ELSQ_0ELNSO_7ScaleInE1ELSR_1EEEEEENS4_6LayoutINS5_IJNSA_ILi2EEESB_SB_EEENS5_IJSB_NSA_ILi0EEESX_EEEEENS5_IJNS4_10UnderscoreES10_S10_EEEEENS4_13SM90_TMA_LOADENS4_14ComposedLayoutINS4_7SwizzleILi3ELi4ELi3EEENS4_18smem_ptr_flag_bitsILi16EEENSU_INS5_IJNSA_ILi8EEENSA_ILi64EEEEEENS5_IJS1A_SB_EEEEEEEvNS4_8identityES13_S1E_vS1F_EENS_8epilogue10collective6detail29Sm90TmaWarpSpecializedAdapterINS1I_15DefaultEpilogueISJ_SK_SK_NS1H_6thread17LinearCombinationISJ_Li1EffLNS1M_9ScaleType4KindE0ELNS_15FloatRoundStyleE2ESJ_EENS1_15EpilogueDefaultEEEEEvvEEEEvNT_6ParamsE:
        .type           _ZN7cutlass13device_kernelINS_4gemm6kernel13GemmUniversalIN4cute5tupleIJiiiiEEENS1_10collective13CollectiveMmaINS1_34MainloopSm90TmaGmmaWarpSpecializedILi2ENS5_IJNS4_1CILi1EEESB_SB_EEENS1_35KernelTmaWarpSpecializedCooperativeEEENS5_IJNSA_ILi128EEENSA_ILi96EEENSA_ILi256EEEEEENS_10bfloat16_tENS5_IJlSB_lEEESJ_SK_NS4_8TiledMMAINS4_8MMA_AtomIJNS4_4SM904GMMA27MMA_64x96x16_F32BF16BF16_SSILNSO_5MajorE0ELSQ_0ELNSO_7ScaleInE1ELSR_1EEEEEENS4_6LayoutINS5_IJNSA_ILi2EEESB_SB_EEENS5_IJSB_NSA_ILi0EEESX_EEEEENS5_IJNS4_10UnderscoreES10_S10_EEEEENS4_13SM90_TMA_LOADENS4_14ComposedLayoutINS4_7SwizzleILi3ELi4ELi3EEENS4_18smem_ptr_flag_bitsILi16EEENSU_INS5_IJNSA_ILi8EEENSA_ILi64EEEEEENS5_IJS1A_SB_EEEEEEEvNS4_8identityES13_S1E_vS1F_EENS_8epilogue10collective6detail29Sm90TmaWarpSpecializedAdapterINS1I_15DefaultEpilogueISJ_SK_SK_NS1H_6thread17LinearCombinationISJ_Li1EffLNS1M_9ScaleType4KindE0ELNS_15FloatRoundStyleE2ESJ_EENS1_15EpilogueDefaultEEEEEvvEEEEvNT_6ParamsE,@function
        .size           _ZN7cutlass13device_kernelINS_4gemm6kernel13GemmUniversalIN4cute5tupleIJiiiiEEENS1_10collective13CollectiveMmaINS1_34MainloopSm90TmaGmmaWarpSpecializedILi2ENS5_IJNS4_1CILi1EEESB_SB_EEENS1_35KernelTmaWarpSpecializedCooperativeEEENS5_IJNSA_ILi128EEENSA_ILi96EEENSA_ILi256EEEEEENS_10bfloat16_tENS5_IJlSB_lEEESJ_SK_NS4_8TiledMMAINS4_8MMA_AtomIJNS4_4SM904GMMA27MMA_64x96x16_F32BF16BF16_SSILNSO_5MajorE0ELSQ_0ELNSO_7ScaleInE1ELSR_1EEEEEENS4_6LayoutINS5_IJNSA_ILi2EEESB_SB_EEENS5_IJSB_NSA_ILi0EEESX_EEEEENS5_IJNS4_10UnderscoreES10_S10_EEEEENS4_13SM90_TMA_LOADENS4_14ComposedLayoutINS4_7SwizzleILi3ELi4ELi3EEENS4_18smem_ptr_flag_bitsILi16EEENSU_INS5_IJNSA_ILi8EEENSA_ILi64EEEEEENS5_IJS1A_SB_EEEEEEEvNS4_8identityES13_S1E_vS1F_EENS_8epilogue10collective6detail29Sm90TmaWarpSpecializedAdapterINS1I_15DefaultEpilogueISJ_SK_SK_NS1H_6thread17LinearCombinationISJ_Li1EffLNS1M_9ScaleType4KindE0ELNS_15FloatRoundStyleE2ESJ_EENS1_15EpilogueDefaultEEEEEvvEEEEvNT_6ParamsE,(.L_x_158 - _ZN7cutlass13device_kernelINS_4gemm6kernel13GemmUniversalIN4cute5tupleIJiiiiEEENS1_10collective13CollectiveMmaINS1_34MainloopSm90TmaGmmaWarpSpecializedILi2ENS5_IJNS4_1CILi1EEESB_SB_EEENS1_35KernelTmaWarpSpecializedCooperativeEEENS5_IJNSA_ILi128EEENSA_ILi96EEENSA_ILi256EEEEEENS_10bfloat16_tENS5_IJlSB_lEEESJ_SK_NS4_8TiledMMAINS4_8MMA_AtomIJNS4_4SM904GMMA27MMA_64x96x16_F32BF16BF16_SSILNSO_5MajorE0ELSQ_0ELNSO_7ScaleInE1ELSR_1EEEEEENS4_6LayoutINS5_IJNSA_ILi2EEESB_SB_EEENS5_IJSB_NSA_ILi0EEESX_EEEEENS5_IJNS4_10UnderscoreES10_S10_EEEEENS4_13SM90_TMA_LOADENS4_14ComposedLayoutINS4_7SwizzleILi3ELi4ELi3EEENS4_18smem_ptr_flag_bitsILi16EEENSU_INS5_IJNSA_ILi8EEENSA_ILi64EEEEEENS5_IJS1A_SB_EEEEEEEvNS4_8identityES13_S1E_vS1F_EENS_8epilogue10collective6detail29Sm90TmaWarpSpecializedAdapterINS1I_15DefaultEpilogueISJ_SK_SK_NS1H_6thread17LinearCombinationISJ_Li1EffLNS1M_9ScaleType4KindE0ELNS_15FloatRoundStyleE2ESJ_EENS1_15EpilogueDefaultEEEEEvvEEEEvNT_6ParamsE)
        .other          _ZN7cutlass13device_kernelINS_4gemm6kernel13GemmUniversalIN4cute5tupleIJiiiiEEENS1_10collective13CollectiveMmaINS1_34MainloopSm90TmaGmmaWarpSpecializedILi2ENS5_IJNS4_1CILi1EEESB_SB_EEENS1_35KernelTmaWarpSpecializedCooperativeEEENS5_IJNSA_ILi128EEENSA_ILi96EEENSA_ILi256EEEEEENS_10bfloat16_tENS5_IJlSB_lEEESJ_SK_NS4_8TiledMMAINS4_8MMA_AtomIJNS4_4SM904GMMA27MMA_64x96x16_F32BF16BF16_SSILNSO_5MajorE0ELSQ_0ELNSO_7ScaleInE1ELSR_1EEEEEENS4_6LayoutINS5_IJNSA_ILi2EEESB_SB_EEENS5_IJSB_NSA_ILi0EEESX_EEEEENS5_IJNS4_10UnderscoreES10_S10_EEEEENS4_13SM90_TMA_LOADENS4_14ComposedLayoutINS4_7SwizzleILi3ELi4ELi3EEENS4_18smem_ptr_flag_bitsILi16EEENSU_INS5_IJNSA_ILi8EEENSA_ILi64EEEEEENS5_IJS1A_SB_EEEEEEEvNS4_8identityES13_S1E_vS1F_EENS_8epilogue10collective6detail29Sm90TmaWarpSpecializedAdapterINS1I_15DefaultEpilogueISJ_SK_SK_NS1H_6thread17LinearCombinationISJ_Li1EffLNS1M_9ScaleType4KindE0ELNS_15FloatRoundStyleE2ESJ_EENS1_15EpilogueDefaultEEEEEvvEEEEvNT_6ParamsE,@"STO_CUDA_ENTRY STV_DEFAULT"
_ZN7cutlass13device_kernelINS_4gemm6kernel13GemmUniversalIN4cute5tupleIJiiiiEEENS1_10collective13CollectiveMmaINS1_34MainloopSm90TmaGmmaWarpSpecializedILi2ENS5_IJNS4_1CILi1EEESB_SB_EEENS1_35KernelTmaWarpSpecializedCooperativeEEENS5_IJNSA_ILi128EEENSA_ILi96EEENSA_ILi256EEEEEENS_10bfloat16_tENS5_IJlSB_lEEESJ_SK_NS4_8TiledMMAINS4_8MMA_AtomIJNS4_4SM904GMMA27MMA_64x96x16_F32BF16BF16_SSILNSO_5MajorE0ELSQ_0ELNSO_7ScaleInE1ELSR_1EEEEEENS4_6LayoutINS5_IJNSA_ILi2EEESB_SB_EEENS5_IJSB_NSA_ILi0EEESX_EEEEENS5_IJNS4_10UnderscoreES10_S10_EEEEENS4_13SM90_TMA_LOADENS4_14ComposedLayoutINS4_7SwizzleILi3ELi4ELi3EEENS4_18smem_ptr_flag_bitsILi16EEENSU_INS5_IJNSA_ILi8EEENSA_ILi64EEEEEENS5_IJS1A_SB_EEEEEEEvNS4_8identityES13_S1E_vS1F_EENS_8epilogue10collective6detail29Sm90TmaWarpSpecializedAdapterINS1I_15DefaultEpilogueISJ_SK_SK_NS1H_6thread17LinearCombinationISJ_Li1EffLNS1M_9ScaleType4KindE0ELNS_15FloatRoundStyleE2ESJ_EENS1_15EpilogueDefaultEEEEEvvEEEEvNT_6ParamsE:
[----:B------:R-:W0:Y:S01]  /*0000*/  LDC R1, c[0x0][0x28] ;  /* 0x00000a00ff017b82 */ /* 0x000e220000000800 */
[----:B------:R-:W1:Y:S01]  /*0010*/  S2R R4, SR_TID.X ;  /* 0x0000000000047919 */ /* 0x000e620000002100 */
[----:B------:R-:W-:Y:S01]  /*0020*/  ELECT P0, URZ, PT ;  /* 0x00000000003f782f */ /* 0x000fe20003800000 */
[----:B------:R-:W-:Y:S01]  /*0030*/  BSSY B0, `(.L_x_0) ;  /* 0x000000f000007945 */ /* 0x000fe20003800000 */
[--C-:B-1----:R-:W-:Y:S02]  /*0040*/  SHF.R.U32.HI R0, RZ, 0x5, R4.reuse ;  /* 0x00000005ff007819 */ /* 0x102fe40000011604 */
[----:B------:R-:W-:-:S03]  /*0050*/  SHF.R.U32.HI R14, RZ, 0x7, R4 ;  /* 0x00000007ff0e7819 */ /* 0x000fc60000011604 */
[----:B------:R-:W1:Y:S04]  /*0060*/  SHFL.IDX PT, R5, R0, RZ, 0x1f ;  /* 0x00001fff00057589 */ /* 0x000e6800000e0000 */
[----:B------:R2:W3:Y:S01]  /*0070*/  SHFL.IDX PT, R10, R14, RZ, 0x1f ;  /* 0x00001fff0e0a7589 */ /* 0x0004e200000e0000 */
[----:B-1----:R-:W-:-:S13]  /*0080*/  ISETP.NE.OR P0, PT, R5, RZ, !P0 ;  /* 0x000000ff0500720c */ /* 0x002fda0004705670 */
[----:B0-23--:R-:W-:Y:S05]  /*0090*/  @P0 BRA `(.L_x_1) ;  /* 0x0000000000200947 */ /* 0x00dfea0003800000 */
[----:B------:R-:W-:Y:S02]  /*00a0*/  ULDC.64 UR4, c[0x0][0x198] ;  /* 0x0000660000047ab9 */ /* 0x000fe40000000a00 */
[----:B------:R-:W-:Y:S02]  /*00b0*/  UIADD3 UR6, UP0, UR4, 0xf0, URZ ;  /* 0x000000f004067890 */ /* 0x000fe4000ff1e03f */
[----:B------:R-:W-:Y:S02]  /*00c0*/  UIADD3 UR4, UP1, UR4, 0x1f0, URZ ;  /* 0x000001f004047890 */ /* 0x000fe4000ff3e03f */
[----:B------:R-:W-:Y:S02]  /*00d0*/  UIADD3.X UR7, URZ, UR5, URZ, UP0, !UPT ;  /* 0x000000053f077290 */ /* 0x000fe400087fe43f */
[----:B------:R-:W-:-:S07]  /*00e0*/  UIADD3.X UR5, URZ, UR5, URZ, UP1, !UPT ;  /* 0x000000053f057290 */ /* 0x000fce0008ffe43f */
[----:B------:R0:W-:Y:S02]  /*00f0*/  UTMACCTL.PF [UR6] ;  /* 0x00000000060079b9 */ /* 0x0001e40008040000 */
[----:B------:R0:W-:Y:S02]  /*0100*/  UTMACCTL.PF [UR4] ;  /* 0x00000000040079b9 */ /* 0x0001e40008040000 */
[----:B0-----:R-:W-:Y:S01]  /*0110*/  NOP ;  /* 0x0000000000007918 */ /* 0x001fe20000000000 */
.L_x_1:
[----:B------:R-:W-:Y:S05]  /*0120*/  BSYNC B0 ;  /* 0x0000000000007941 */ /* 0x000fea0003800000 */
.L_x_0:
[----:B------:R-:W0:Y:S02]  /*0130*/  SHFL.IDX PT, R2, R0, RZ, 0x1f ;  /* 0x00001fff00027589 */ /* 0x000e2400000e0000 */
[----:B0-----:R-:W-:-:S13]  /*0140*/  ISETP.NE.AND P0, PT, R2, RZ, PT ;  /* 0x000000ff0200720c */ /* 0x001fda0003f05270 */
[----:B------:R-:W-:Y:S05]  /*0150*/  @P0 BRA `(.L_x_2) ;  /* 0x0000000000480947 */ /* 0x000fea0003800000 */
[----:B------:R-:W0:Y:S01]  /*0160*/  S2UR UR8, SR_CgaCtaId ;  /* 0x00000000000879c3 */ /* 0x000e220000008800 */
[----:B------:R-:W-:Y:S01]  /*0170*/  UMOV UR4, 0x400 ;  /* 0x0000040000047882 */ /* 0x000fe20000000000 */
[----:B------:R-:W-:Y:S01]  /*0180*/  UMOV UR5, 0x1 ;  /* 0x0000000100057882 */ /* 0x000fe20000000000 */
[----:B------:R-:W-:Y:S01]  /*0190*/  UMOV UR6, 0x100 ;  /* 0x0000010000067882 */ /* 0x000fe20000000000 */
[----:B------:R-:W-:Y:S01]  /*01a0*/  ELECT P0, URZ, PT ;  /* 0x00000000003f782f */ /* 0x000fe20003800000 */
[----:B------:R-:W-:-:S04]  /*01b0*/  UIADD3 UR6, -UR6, 0x100000, URZ ;  /* 0x0010000006067890 */ /* 0x000fc8000fffe13f */
[----:B------:R-:W-:Y:S02]  /*01c0*/  USHF.L.U32 UR7, UR6, 0xb, URZ ;  /* 0x0000000b06077899 */ /* 0x000fe4000800063f */
[----:B------:R-:W-:Y:S02]  /*01d0*/  USHF.L.U32 UR6, UR6, 0x1, URZ ;  /* 0x0000000106067899 */ /* 0x000fe4000800063f */
[----:B0-----:R-:W-:Y:S02]  /*01e0*/  ULEA UR8, UR8, UR4, 0x18 ;  /* 0x0000000408087291 */ /* 0x001fe4000f8ec03f */
[----:B------:R-:W-:-:S04]  /*01f0*/  UIADD3 UR4, -UR5, 0x100000, URZ ;  /* 0x0010000005047890 */ /* 0x000fc8000fffe13f */
[----:B------:R-:W-:Y:S02]  /*0200*/  USHF.L.U32 UR5, UR4, 0xb, URZ ;  /* 0x0000000b04057899 */ /* 0x000fe4000800063f */
[----:B------:R-:W-:Y:S01]  /*0210*/  USHF.L.U32 UR4, UR4, 0x1, URZ ;  /* 0x0000000104047899 */ /* 0x000fe2000800063f */
[----:B------:R-:W0:Y:S11]  /*0220*/  FENCE.VIEW.ASYNC.S ;  /* 0x00000000000073c6 */ /* 0x000e360000000000 */
[----:B0-----:R0:W1:Y:S01]  /*0230*/  SYNCS.EXCH.64 URZ, [UR8], UR4 ;  /* 0x00000004083f75b2 */ /* 0x0010620008000100 */
[----:B------:R0:W2:Y:S01]  /*0240*/  SYNCS.EXCH.64 URZ, [UR8+0x10], UR6 ;  /* 0x00001006083f75b2 */ /* 0x0000a20008000100 */
[----:B------:R0:W3:Y:S01]  /*0250*/  SYNCS.EXCH.64 URZ, [UR8+0x8], UR4 ;  /* 0x00000804083f75b2 */ /* 0x0000e20008000100 */
[----:B------:R0:W4:Y:S01]  /*0260*/  SYNCS.EXCH.64 URZ, [UR8+0x18], UR6 ;  /* 0x00001806083f75b2 */ /* 0x0001220008000100 */
[----:B------:R-:W-:Y:S01]  /*0270*/  NOP ;  /* 0x0000000000007918 */ /* 0x000fe20000000000 */
.L_x_2:
[----:B------:R-:W5:Y:S01]  /*0280*/  SHFL.IDX PT, R0, R0, RZ, 0x1f ;  /* 0x00001fff00007589 */ /* 0x000f6200000e0000 */
[----:B------:R-:W-:Y:S01]  /*0290*/  ELECT P0, URZ, PT ;  /* 0x00000000003f782f */ /* 0x000fe20003800000 */
[----:B------:R-:W1:Y:S01]  /*02a0*/  LDC R2, c[0x0][0x65c] ;  /* 0x00019700ff027b82 */ /* 0x000e620000000800 */
[----:B0-----:R-:W-:Y:S01]  /*02b0*/  UMOV UR4, 0x20 ;  /* 0x0000002000047882 */ /* 0x001fe20000000000 */
[----:B------:R-:W0:Y:S01]  /*02c0*/  S2R R3, SR_CTAID.Y ;  /* 0x0000000000037919 */ /* 0x000e220000002600 */
[----:B------:R-:W-:Y:S01]  /*02d0*/  NOP ;  /* 0x0000000000007918 */ /* 0x000fe20000000000 */
[----:B------:R-:W-:Y:S01]  /*02e0*/  ISETP.NE.AND P2, PT, R10, RZ, PT ;  /* 0x000000ff0a00720c */ /* 0x000fe20003f45270 */
[----:B------:R-:W-:Y:S01]  /*02f0*/  NOP ;  /* 0x0000000000007918 */ /* 0x000fe20000000000 */
[----:B------:R-:W2:Y:S01]  /*0300*/  S2R R6, SR_CTAID.X ;  /* 0x0000000000067919 */ /* 0x000ea20000002500 */
[----:B------:R-:W-:Y:S01]  /*0310*/  IMAD.MOV.U32 R7, RZ, RZ, RZ ;  /* 0x000000ffff077224 */ /* 0x000fe200078e00ff */
[----:B-----5:R-:W-:-:S02]  /*0320*/  ISETP.NE.OR P0, PT, R0, RZ, !P0 ;  /* 0x000000ff0000720c */ /* 0x020fc40004705670 */
[----:B-1----:R-:W-:-:S04]  /*0330*/  ISETP.NE.AND P3, PT, R2, 0x1, PT ;  /* 0x000000010200780c */ /* 0x002fc80003f65270 */
[----:B------:R-:W-:Y:S02]  /*0340*/  P2R R0, PR, RZ, 0x8 ;  /* 0x00000008ff007803 */ /* 0x000fe40000000000 */
[----:B------:R-:W-:-:S04]  /*0350*/  SHF.R.S32.HI R0, RZ, 0x1f, R5 ;  /* 0x0000001fff007819 */ /* 0x000fc80000011405 */
[----:B------:R-:W-:Y:S01]  /*0360*/  LEA.HI R0, R0, R5, RZ, 0x2 ;  /* 0x0000000500007211 */ /* 0x000fe200078f10ff */
[----:B------:R-:W-:Y:S01]  /*0370*/  VOTEU.ALL UP0, P0 ;  /* 0x00000000003f7886 */ /* 0x000fe20000000000 */
[----:B------:R-:W-:Y:S01]  /*0380*/  VOTEU.ALL UP1, P0 ;  /* 0x00000000003f7886 */ /* 0x000fe20000020000 */
[----:B------:R-:W2:Y:S01]  /*0390*/  @P3 LDC R17, c[0x0][0x10] ;  /* 0x00000400ff113b82 */ /* 0x000ea20000000800 */
[----:B------:R-:W-:Y:S01]  /*03a0*/  LOP3.LUT R0, R0, 0xfffffffc, RZ, 0xc0, !PT ;  /* 0xfffffffc00007812 */ /* 0x000fe200078ec0ff */
[----:B0-----:R-:W-:Y:S01]  /*03b0*/  @P3 IMAD.MOV.U32 R8, RZ, RZ, R3 ;  /* 0x000000ffff083224 */ /* 0x001fe200078e0003 */
[----:B------:R-:W-:Y:S01]  /*03c0*/  @!UP0 UMOV UR6, 0x400 ;  /* 0x0000040000068882 */ /* 0x000fe20000000000 */
[----:B------:R-:W-:-:S04]  /*03d0*/  @!UP0 UIADD3 UR4, -UR4, 0x100000, URZ ;  /* 0x0010000004048890 */ /* 0x000fc8000fffe13f */
[----:B------:R-:W-:Y:S02]  /*03e0*/  @!UP0 USHF.L.U32 UR5, UR4, 0xb, URZ ;  /* 0x0000000b04058899 */ /* 0x000fe4000800063f */
[----:B------:R-:W-:Y:S01]  /*03f0*/  @!UP0 USHF.L.U32 UR4, UR4, 0x1, URZ ;  /* 0x0000000104048899 */ /* 0x000fe2000800063f */
[----:B------:R-:W-:Y:S02]  /*0400*/  @P3 IMAD.MOV.U32 R9, RZ, RZ, RZ ;  /* 0x000000ffff093224 */ /* 0x000fe400078e00ff */
[----:B------:R-:W-:Y:S01]  /*0410*/  IMAD.IADD R0, R5, 0x1, -R0 ;  /* 0x0000000105007824 */ /* 0x000fe200078e0a00 */
[----:B------:R-:W0:Y:S01]  /*0420*/  @!UP0 S2UR UR7, SR_CgaCtaId ;  /* 0x00000000000789c3 */ /* 0x000e220000008800 */
[----:B------:R-:W-:-:S03]  /*0430*/  @P3 IMAD.MOV.U32 R5, RZ, RZ, RZ ;  /* 0x000000ffff053224 */ /* 0x000fc600078e00ff */
[----:B------:R-:W-:-:S04]  /*0440*/  ISETP.NE.AND P1, PT, R0, 0x3, PT ;  /* 0x000000030000780c */ /* 0x000fc80003f25270 */
[----:B------:R-:W1:Y:S01]  /*0450*/  @!P3 LDC R11, c[0x0][0xc] ;  /* 0x00000300ff0bbb82 */ /* 0x000e620000000800 */
[----:B--2---:R-:W-:-:S04]  /*0460*/  @P3 IMAD.WIDE.U32 R16, R6, R17, R8 ;  /* 0x0000001106103225 */ /* 0x004fc800078e0008 */
[----:B------:R-:W-:Y:S01]  /*0470*/  @P3 IMAD.IADD R17, R17, 0x1, R5 ;  /* 0x0000000111113824 */ /* 0x000fe200078e0205 */
[----:B------:R-:W-:Y:S01]  /*0480*/  LOP3.LUT R5, R4, 0x7f, RZ, 0xc0, !PT ;  /* 0x0000007f04057812 */ /* 0x000fe200078ec0ff */
[----:B0-----:R-:W-:Y:S01]  /*0490*/  @!UP0 ULEA UR8, UR7, UR6, 0x18 ;  /* 0x0000000607088291 */ /* 0x001fe2000f8ec03f */
[----:B------:R-:W-:Y:S02]  /*04a0*/  VOTEU.ALL UP0, P0 ;  /* 0x00000000003f7886 */ /* 0x000fe40000000000 */
[----:B------:R-:W-:Y:S01]  /*04b0*/  ULDC UR6, c[0x0][0xc] ;  /* 0x0000030000067ab9 */ /* 0x000fe20000000800 */
[----:B------:R-:W-:Y:S01]  /*04c0*/  ISETP.EQ.OR P0, PT, R0, RZ, !P1 ;  /* 0x000000ff0000720c */ /* 0x000fe20004f02670 */
[----:B------:R-:W-:-:S03]  /*04d0*/  ULDC UR7, c[0x0][0x10] ;  /* 0x0000040000077ab9 */ /* 0x000fc60000000800 */
[C---:B------:R-:W-:Y:S01]  /*04e0*/  ISETP.EQ.AND P0, PT, R10.reuse, RZ, P0 ;  /* 0x000000ff0a00720c */ /* 0x040fe20000702270 */
[----:B------:R-:W-:Y:S02]  /*04f0*/  VIADD R10, R10, 0xffffffff ;  /* 0xffffffff0a0a7836 */ /* 0x000fe40000000000 */
[----:B-1----:R-:W-:Y:S01]  /*0500*/  @!P3 IMAD.WIDE.U32 R8, R11, R3, R6 ;  /* 0x000000030b08b225 */ /* 0x002fe200078e0006 */
[----:B------:R-:W0:Y:S02]  /*0510*/  FENCE.VIEW.ASYNC.S ;  /* 0x00000000000073c6 */ /* 0x000e240000000000 */
[----:B0-----:R-:W3:Y:S01]  /*0520*/  @!UP0 SYNCS.EXCH.64 URZ, [UR8+0x30], UR4 ;  /* 0x00003004083f85b2 */ /* 0x001ee20008000100 */
[----:B------:R-:W-:Y:S02]  /*0530*/  SEL R18, RZ, 0x1, !P0 ;  /* 0x00000001ff127807 */ /* 0x000fe40004000000 */
[----:B------:R-:W-:Y:S01]  /*0540*/  ISETP.GE.U32.AND P1, PT, R10, 0x2, PT ;  /* 0x000000020a00780c */ /* 0x000fe20003f26070 */
[----:B------:R-:W-:-:S02]  /*0550*/  @!P3 IMAD.MOV.U32 R16, RZ, RZ, R8 ;  /* 0x000000ffff10b224 */ /* 0x000fc400078e0008 */
[----:B------:R-:W-:Y:S01]  /*0560*/  @!P3 IMAD.MOV.U32 R17, RZ, RZ, R9 ;  /* 0x000000ffff11b224 */ /* 0x000fe200078e0009 */
[----:B------:R-:W-:Y:S01]  /*0570*/  SEL R18, R18, 0x2, P1 ;  /* 0x0000000212127807 */ /* 0x000fe20000800000 */
[----:B------:R0:W3:Y:S01]  /*0580*/  @!UP1 SYNCS.EXCH.64 URZ, [UR8+0x38], UR4 ;  /* 0x00003804083f95b2 */ /* 0x0000e20008000100 */
[----:B------:R-:W-:Y:S01]  /*0590*/  NOP ;  /* 0x0000000000007918 */ /* 0x000fe20000000000 */
[----:B0-----:R-:W-:-:S03]  /*05a0*/  UIMAD.WIDE.U32 UR4, UR6, UR7, URZ ;  /* 0x00000007060472a5 */ /* 0x001fc6000f8e003f */
[----:B------:R-:W-:Y:S02]  /*05b0*/  ULDC UR6, c[0x0][0x14] ;  /* 0x0000050000067ab9 */ /* 0x000fe40000000800 */
[----:B------:R-:W-:Y:S02]  /*05c0*/  UIMAD.WIDE.U32 UR38, UR4, UR6, URZ ;  /* 0x00000006042672a5 */ /* 0x000fe4000f8e003f */
[----:B------:R-:W-:-:S04]  /*05d0*/  UIMAD UR37, UR5, UR6, URZ ;  /* 0x00000006052572a4 */ /* 0x000fc8000f8e023f */
[----:B------:R-:W-:Y:S01]  /*05e0*/  UIADD3 UR37, UR39, UR37, URZ ;  /* 0x0000002527257290 */ /* 0x000fe2000fffe03f */
[----:B---34-:R-:W-:Y:S06]  /*05f0*/  BAR.SYNC.DEFER_BLOCKING 0x0 ;  /* 0x0000000000007b1d */ /* 0x018fec0000010000 */
[----:B------:R-:W-:Y:S05]  /*0600*/  @!P2 BRA `(.L_x_3) ;  /* 0x00000058008ca947 */ /* 0x000fea0003800000 */
[----:B------:R-:W-:-:S13]  /*0610*/  ISETP.GT.U32.AND P0, PT, R10, 0x1, PT ;  /* 0x000000010a00780c */ /* 0x000fda0003f04070 */
[----:B------:R-:W-:Y:S05]  /*0620*/  @P0 EXIT ;  /* 0x000000000000094d */ /* 0x000fea0003800000 */
[----:B------:R-:W-:Y:S01]  /*0630*/  ULDC.64 UR4, c[0x0][0x650] ;  /* 0x0001940000047ab9 */ /* 0x000fe20000000a00 */
[----:B------:R-:W-:Y:S01]  /*0640*/  PRMT R0, RZ, 0x7610, R0 ;  /* 0x00007610ff007816 */ /* 0x000fe20000000000 */
[----:B------:R-:W-:Y:S01]  /*0650*/  IMAD.MOV.U32 R85, RZ, RZ, -0x1 ;  /* 0xffffffffff557424 */ /* 0x000fe200078e00ff */
[----:B------:R-:W-:Y:S01]  /*0660*/  ISETP.GE.U32.AND P0, PT, R16, UR4, PT ;  /* 0x0000000410007c0c */ /* 0x000fe2000bf06070 */
[----:B------:R-:W-:Y:S02]  /*0670*/  IMAD.MOV.U32 R84, RZ, RZ, -0x1 ;  /* 0xffffffffff547424 */ /* 0x000fe400078e00ff */
[----:B------:R-:W-:Y:S01]  /*0680*/  IMAD.MOV.U32 R83, RZ, RZ, -0x1 ;  /* 0xffffffffff537424 */ /* 0x000fe200078e00ff */
[----:B------:R-:W-:-:S13]  /*0690*/  ISETP.GE.U32.AND.EX P0, PT, R17, UR5, PT, P0 ;  /* 0x0000000511007c0c */ /* 0x000fda000bf06100 */
[----:B------:R-:W-:Y:S05]  /*06a0*/  @P0 BRA `(.L_x_4) ;  /* 0x0000000400540947 */ /* 0x000fea0003800000 */
[----:B------:R-:W0:Y:S01]  /*06b0*/  LDC.64 R20, c[0x0][0x628] ;  /* 0x00018a00ff147b82 */ /* 0x000e220000000a00 */
[----:B------:R-:W-:Y:S02]  /*06c0*/  IMAD.MOV.U32 R8, RZ, RZ, R16 ;  /* 0x000000ffff087224 */ /* 0x000fe400078e0010 */
[----:B------:R-:W-:-:S05]  /*06d0*/  IMAD.MOV.U32 R9, RZ, RZ, R17 ;  /* 0x000000ffff097224 */ /* 0x000fca00078e0011 */
[----:B------:R-:W1:Y:S08]  /*06e0*/  LDC R0, c[0x0][0x630] ;  /* 0x00018c00ff007b82 */ /* 0x000e700000000800 */
[----:B------:R-:W2:Y:S01]  /*06f0*/  LDC.64 R22, c[0x0][0x620] ;  /* 0x00018800ff167b82 */ /* 0x000ea20000000a00 */
[----:B0-----:R-:W-:-:S04]  /*0700*/  ISETP.NE.U32.AND P0, PT, R20, RZ, PT ;  /* 0x000000ff1400720c */ /* 0x001fc80003f05070 */
[----:B------:R-:W-:-:S13]  /*0710*/  ISETP.NE.AND.EX P0, PT, R21, RZ, PT, P0 ;  /* 0x000000ff1500720c */ /* 0x000fda0003f05300 */
[----:B-12---:R-:W-:Y:S05]  /*0720*/  @!P0 BRA `(.L_x_5) ;  /* 0x0000000000288947 */ /* 0x006fea0003800000 */
[----:B------:R-:W0:Y:S02]  /*0730*/  LDC R13, c[0x0][0x634] ;  /* 0x00018d00ff0d7b82 */ /* 0x000e240000000800 */
[----:B0-----:R-:W-:-:S05]  /*0740*/  IADD3 R13, P0, R16, R13, RZ ;  /* 0x0000000d100d7210 */ /* 0x001fca0007f1e0ff */
[----:B------:R-:W-:-:S04]  /*0750*/  IMAD.X R15, RZ, RZ, R17, P0 ;  /* 0x000000ffff0f7224 */ /* 0x000fc800000e0611 */
[----:B------:R-:W-:-:S04]  /*0760*/  IMAD.WIDE.U32 R8, R15, R20, RZ ;  /* 0x000000140f087225 */ /* 0x000fc800078e00ff */
[----:B------:R-:W-:-:S04]  /*0770*/  IMAD.WIDE.U32 R10, P0, R13, R21, R8 ;  /* 0x000000150d0a7225 */ /* 0x000fc80007800008 */
[----:B------:R-:W-:-:S04]  /*0780*/  IMAD.WIDE.U32 R8, R13, R20, RZ ;  /* 0x000000140d087225 */ /* 0x000fc800078e00ff */
[----:B------:R-:W-:Y:S01]  /*0790*/  IMAD.X R13, RZ, RZ, RZ, P0 ;  /* 0x000000ffff0d7224 */ /* 0x000fe200000e06ff */
[----:B------:R-:W-:Y:S01]  /*07a0*/  IADD3 RZ, P0, R9, R10, RZ ;  /* 0x0000000a09ff7210 */ /* 0x000fe20007f1e0ff */
[----:B------:R-:W-:-:S04]  /*07b0*/  IMAD.MOV.U32 R12, RZ, RZ, R11 ;  /* 0x000000ffff0c7224 */ /* 0x000fc800078e000b */
[----:B------:R-:W-:-:S08]  /*07c0*/  IMAD.WIDE.U32.X R8, R15, R21, R12, P0 ;  /* 0x000000150f087225 */ /* 0x000fd000000e040c */
.L_x_5:
[-CC-:B------:R-:W-:Y:S01]  /*07d0*/  SHF.R.U64 R83, R8, R0.reuse, R9.reuse ;  /* 0x0000000008537219 */ /* 0x180fe20000001209 */
[----:B------:R-:W0:Y:S01]  /*07e0*/  LDC R12, c[0x0][0x618] ;  /* 0x00018600ff0c7b82 */ /* 0x000e220000000800 */
[----:B------:R-:W-:Y:S01]  /*07f0*/  SHF.R.U32.HI R7, RZ, R0, R9 ;  /* 0x00000000ff077219 */ /* 0x000fe20000011609 */
[----:B------:R-:W-:Y:S01]  /*0800*/  ULDC UR4, c[0x0][0x150] ;  /* 0x0000540000047ab9 */ /* 0x000fe20000000800 */
[----:B------:R-:W-:Y:S02]  /*0810*/  IADD3 R11, P0, RZ, -R83, RZ ;  /* 0x80000053ff0b7210 */ /* 0x000fe40007f1e0ff */
[----:B------:R-:W-:-:S03]  /*0820*/  I2FP.F32.U32 R0, R6 ;  /* 0x0000000600007245 */ /* 0x000fc60000201000 */
[----:B------:R-:W1:Y:S01]  /*0830*/  LDC.64 R30, c[0x0][0x640] ;  /* 0x00019000ff1e7b82 */ /* 0x000e620000000a00 */
[----:B------:R-:W-:Y:S02]  /*0840*/  IMAD.X R13, RZ, RZ, ~R7, P0 ;  /* 0x000000ffff0d7224 */ /* 0x000fe400000e0e07 */
[----:B------:R-:W-:Y:S01]  /*0850*/  FMUL R0, R0, UR4 ;  /* 0x0000000400007c20 */ /* 0x000fe20008400000 */
[----:B------:R-:W-:Y:S01]  /*0860*/  IMAD.WIDE.U32 R8, R11, R22, R16 ;  /* 0x000000160b087225 */ /* 0x000fe200078e0010 */
[----:B------:R-:W-:-:S03]  /*0870*/  ULDC UR4, c[0x0][0x154] ;  /* 0x0000550000047ab9 */ /* 0x000fc60000000800 */
[----:B------:R-:W-:Y:S01]  /*0880*/  IMAD R10, R13, R22, RZ ;  /* 0x000000160d0a7224 */ /* 0x000fe200078e02ff */
[----:B------:R-:W2:Y:S01]  /*0890*/  LDC R7, c[0x0][0x144] ;  /* 0x00005100ff077b82 */ /* 0x000ea20000000800 */
[----:B------:R-:W3:Y:S02]  /*08a0*/  F2I.U32.TRUNC.NTZ R0, R0 ;  /* 0x0000000000007305 */ /* 0x000ee4000020f000 */
[----:B------:R-:W-:-:S04]  /*08b0*/  IMAD R11, R11, R23, R10 ;  /* 0x000000170b0b7224 */ /* 0x000fc800078e020a */
[----:B------:R-:W-:Y:S01]  /*08c0*/  IMAD.IADD R9, R9, 0x1, R11 ;  /* 0x0000000109097824 */ /* 0x000fe200078e020b */
[----:B------:R-:W4:Y:S01]  /*08d0*/  LDC R24, c[0x0][0x608] ;  /* 0x00018200ff187b82 */ /* 0x000f220000000800 */
[----:B------:R-:W-:-:S03]  /*08e0*/  IMAD.MOV.U32 R11, RZ, RZ, -0x1 ;  /* 0xffffffffff0b7424 */ /* 0x000fc600078e00ff */
[-CC-:B0-----:R-:W-:Y:S02]  /*08f0*/  SHF.R.U64 R22, R8, R12.reuse, R9.reuse ;  /* 0x0000000c08167219 */ /* 0x181fe40000001209 */
[----:B------:R-:W-:Y:S02]  /*0900*/  I2FP.F32.U32 R8, R3 ;  /* 0x0000000300087245 */ /* 0x000fe40000201000 */
[----:B------:R-:W0:Y:S01]  /*0910*/  LDC R28, c[0x0][0x658] ;  /* 0x00019600ff1c7b82 */ /* 0x000e220000000800 */
[----:B-1----:R-:W-:Y:S01]  /*0920*/  ISETP.NE.U32.AND P0, PT, R30, RZ, PT ;  /* 0x000000ff1e00720c */ /* 0x002fe20003f05070 */
[----:B---3--:R-:W-:Y:S02]  /*0930*/  IMAD.MOV R10, RZ, RZ, -R0 ;  /* 0x000000ffff0a7224 */ /* 0x008fe400078e0a00 */
[----:B------:R-:W-:Y:S01]  /*0940*/  FMUL R8, R8, UR4 ;  /* 0x0000000408087c20 */ /* 0x000fe20008400000 */
[----:B------:R-:W-:Y:S02]  /*0950*/  SHF.R.U32.HI R9, RZ, R12, R9 ;  /* 0x0000000cff097219 */ /* 0x000fe40000011609 */
[----:B------:R-:W-:Y:S01]  /*0960*/  ISETP.NE.AND.EX P0, PT, R31, RZ, PT, P0 ;  /* 0x000000ff1f00720c */ /* 0x000fe20003f05300 */
[----:B------:R1:W3:Y:S01]  /*0970*/  F2I.U32.TRUNC.NTZ R15, R8 ;  /* 0x00000008000f7305 */ /* 0x0002e2000020f000 */
[----:B------:R-:W1:Y:S01]  /*0980*/  LDC R20, c[0x0][0x148] ;  /* 0x00005200ff147b82 */ /* 0x000e620000000800 */
[----:B--2---:R-:W-:-:S07]  /*0990*/  IMAD R0, R7, R10, R6 ;  /* 0x0000000a07007224 */ /* 0x004fce00078e0206 */
[----:B------:R-:W2:Y:S01]  /*09a0*/  LDC R26, c[0x0][0x600] ;  /* 0x00018000ff1a7b82 */ /* 0x000ea20000000800 */
[-CC-:B----4-:R-:W-:Y:S02]  /*09b0*/  SHF.R.U64 R32, R22, R24.reuse, R9.reuse ;  /* 0x0000001816207219 */ /* 0x190fe40000001209 */
[----:B------:R-:W-:Y:S01]  /*09c0*/  SHF.R.U32.HI R7, RZ, R24, R9 ;  /* 0x00000018ff077219 */ /* 0x000fe20000011609 */
[----:B------:R-:W-:-:S04]  /*09d0*/  IMAD.MOV.U32 R9, RZ, RZ, 0x1 ;  /* 0x00000001ff097424 */ /* 0x000fc800078e00ff */
[----:B------:R-:W4:Y:S01]  /*09e0*/  LDC R21, c[0x0][0x648] ;  /* 0x00019200ff157b82 */ /* 0x000f220000000800 */
[-C--:B0-----:R-:W-:Y:S02]  /*09f0*/  SHF.L.U32 R6, R11, R28.reuse, RZ ;  /* 0x0000001c0b067219 */ /* 0x081fe400000006ff */
[--C-:B------:R-:W-:Y:S02]  /*0a00*/  SHF.R.U64 R24, R32, R28, R7.reuse ;  /* 0x0000001c20187219 */ /* 0x100fe40000001207 */
[----:B------:R-:W-:Y:S02]  /*0a10*/  LOP3.LUT R13, RZ, R6, RZ, 0x33, !PT ;  /* 0x00000006ff0d7212 */ /* 0x000fe400078e33ff */
[-C--:B------:R-:W-:Y:S01]  /*0a20*/  SHF.R.U32.HI R7, RZ, R28.reuse, R7 ;  /* 0x0000001cff077219 */ /* 0x080fe20000011607 */
[----:B------:R-:W0:Y:S01]  /*0a30*/  LDC R23, c[0x0][0x638] ;  /* 0x00018e00ff177b82 */ /* 0x000e220000000800 */
[----:B------:R-:W-:Y:S01]  /*0a40*/  SHF.L.U32 R12, R9, R28, RZ ;  /* 0x0000001c090c7219 */ /* 0x000fe200000006ff */
[----:B------:R-:W-:-:S06]  /*0a50*/  IMAD.MOV.U32 R6, RZ, RZ, R24 ;  /* 0x000000ffff067224 */ /* 0x000fcc00078e0018 */
[----:B------:R-:W0:Y:S01]  /*0a60*/  LDC R85, c[0x0][0x610] ;  /* 0x00018400ff557b82 */ /* 0x000e220000000800 */
[----:B-1-3--:R-:W-:Y:S05]  /*0a70*/  @!P0 BRA `(.L_x_6) ;  /* 0x0000000000288947 */ /* 0x00afea0003800000 */
[----:B------:R-:W1:Y:S02]  /*0a80*/  LDC R11, c[0x0][0x64c] ;  /* 0x00019300ff0b7b82 */ /* 0x000e640000000800 */
[----:B-1----:R-:W-:-:S05]  /*0a90*/  IADD3 R11, P0, R24, R11, RZ ;  /* 0x0000000b180b7210 */ /* 0x002fca0007f1e0ff */
        /* <DEDUP_REMOVED lines=8> */
.L_x_6:
[----:B----4-:R-:W-:Y:S01]  /*0b20*/  SHF.R.U64 R6, R6, R21, R7 ;  /* 0x0000001506067219 */ /* 0x010fe20000001207 */
[----:B--2---:R-:W-:Y:S01]  /*0b30*/  VIADD R7, R26, 0xffffffff ;  /* 0xffffffff1a077836 */ /* 0x004fe20000000000 */
[----:B------:R-:W-:Y:S01]  /*0b40*/  LOP3.LUT R13, R32, R13, RZ, 0xc0, !PT ;  /* 0x0000000d200d7212 */ /* 0x000fe200078ec0ff */
[----:B------:R-:W-:Y:S02]  /*0b50*/  IMAD.MOV R15, RZ, RZ, -R15 ;  /* 0x000000ffff0f7224 */ /* 0x000fe400078e0a0f */
[----:B------:R-:W-:Y:S02]  /*0b60*/  IMAD.MOV R8, RZ, RZ, -R6 ;  /* 0x000000ffff087224 */ /* 0x000fe400078e0a06 */
[----:B------:R-:W-:Y:S01]  /*0b70*/  IMAD R13, R12, R6, R13 ;  /* 0x000000060c0d7224 */ /* 0x000fe200078e020d */
[----:B------:R-:W-:Y:S01]  /*0b80*/  LOP3.LUT R6, R22, R7, RZ, 0xc0, !PT ;  /* 0x0000000716067212 */ /* 0x000fe200078ec0ff */
[----:B------:R-:W-:Y:S02]  /*0b90*/  @P3 IMAD R0, R20, R15, R3 ;  /* 0x0000000f14003224 */ /* 0x000fe400078e0203 */
[----:B0-----:R-:W-:-:S02]  /*0ba0*/  IMAD R3, R8, R23, R24 ;  /* 0x0000001708037224 */ /* 0x001fc400078e0218 */
[----:B------:R-:W-:Y:S02]  /*0bb0*/  IMAD R85, R13, R85, R0 ;  /* 0x000000550d557224 */ /* 0x000fe400078e0200 */
[----:B------:R-:W-:Y:S02]  /*0bc0*/  IMAD R6, R3, R26, R6 ;  /* 0x0000001a03067224 */ /* 0x000fe400078e0206 */
[----:B------:R-:W-:-:S03]  /*0bd0*/  IMAD.MOV.U32 R0, RZ, RZ, 0x1 ;  /* 0x00000001ff007424 */ /* 0x000fc600078e00ff */
[----:B------:R-:W-:Y:S02]  /*0be0*/  SEL R84, R6, R85, !P3 ;  /* 0x0000005506547207 */ /* 0x000fe40005800000 */
[----:B------:R-:W-:-:S07]  /*0bf0*/  SEL R85, R85, R6, !P3 ;  /* 0x0000000655557207 */ /* 0x000fce0005800000 */
.L_x_4:
[----:B------:R-:W-:-:S08]  /*0c00*/  NOP ;  /* 0x0000000000007918 */ /* 0x000fd00000000000 */
[----:B------:R-:W0:Y:S02]  /*0c10*/  USETMAXREG.TRY_ALLOC.CTAPOOL UP0, 0xe8 ;  /* 0x000000e8000079c8 */ /* 0x000e240008000600 */
[----:B0-----:R-:W-:-:S13]  /*0c20*/  PLOP3.LUT P0, PT, PT, PT, UP0, 0x80, 0x0 ;  /* 0x000000000000781c */ /* 0x001fda0003f0f008 */
[----:B------:R-:W-:Y:S05]  /*0c30*/  @!P0 BRA `(.L_x_4) ;  /* 0xfffffffc00f08947 */ /* 0x000fea000383ffff */
[----:B------:R-:W-:Y:S01]  /*0c40*/  ULDC.64 UR4, c[0x0][0x598] ;  /* 0x0001660000047ab9 */ /* 0x000fe20000000a00 */
[----:B------:R-:W-:Y:S01]  /*0c50*/  ULDC.64 UR40, c[0x0][0x208] ;  /* 0x0000820000287ab9 */ /* 0x000fe20000000a00 */
[----:B------:R-:W-:-:S04]  /*0c60*/  ISETP.NE.U32.AND P0, PT, RZ, UR4, PT ;  /* 0x00000004ff007c0c */ /* 0x000fc8000bf05070 */
[----:B------:R-:W-:-:S13]  /*0c70*/  ISETP.NE.AND.EX P0, PT, RZ, UR5, PT, P0 ;  /* 0x00000005ff007c0c */ /* 0x000fda000bf05300 */
[----:B------:R-:W-:Y:S05]  /*0c80*/  @!P0 BRA `(.L_x_7) ;  /* 0x00000000001c8947 */ /* 0x000fea0003800000 */
[----:B------:R-:W0:Y:S02]  /*0c90*/  LDC.64 R6, c[0x0][0x598] ;  /* 0x00016600ff067b82 */ /* 0x000e240000000a00 */
[----:B0-----:R-:W2:Y:S02]  /*0ca0*/  LDG.E.64 R6, desc[UR40][R6.64] ;  /* 0x0000002806067981 */ /* 0x001ea4000c1e1b00 */
[----:B--2---:R-:W-:-:S04]  /*0cb0*/  ISETP.NE.U32.AND P0, PT, R6, RZ, PT ;  /* 0x000000ff0600720c */ /* 0x004fc80003f05070 */
[----:B------:R-:W-:-:S13]  /*0cc0*/  ISETP.NE.AND.EX P0, PT, R7, RZ, PT, P0 ;  /* 0x000000ff0700720c */ /* 0x000fda0003f05300 */
[----:B------:R-:W-:Y:S05]  /*0cd0*/  @!P0 BRA `(.L_x_7) ;  /* 0x0000000000088947 */ /* 0x000fea0003800000 */
[----:B------:R0:W5:Y:S01]  /*0ce0*/  LD.E R19, desc[UR40][R6.64] ;  /* 0x0000002806137980 */ /* 0x000162000c101900 */
[----:B------:R-:W-:Y:S05]  /*0cf0*/  BRA `(.L_x_8) ;  /* 0x0000000000247947 */ /* 0x000fea0003800000 */
.L_x_7:
[----:B------:R-:W-:Y:S02]  /*0d00*/  ULDC.64 UR4, c[0x0][0x588] ;  /* 0x0001620000047ab9 */ /* 0x000fe40000000a00 */
[----:B------:R-:W-:-:S04]  /*0d10*/  ISETP.NE.U32.AND P0, PT, RZ, UR4, PT ;  /* 0x00000004ff007c0c */ /* 0x000fc8000bf05070 */
[----:B------:R-:W-:-:S13]  /*0d20*/  ISETP.NE.AND.EX P0, PT, RZ, UR5, PT, P0 ;  /* 0x00000005ff007c0c */ /* 0x000fda000bf05300 */
[----:B------:R-:W-:Y:S05]  /*0d30*/  @!P0 BRA `(.L_x_9) ;  /* 0x00000000000c8947 */ /* 0x000fea0003800000 */
[----:B------:R-:W0:Y:S02]  /*0d40*/  LDC.64 R6, c[0x0][0x588] ;  /* 0x00016200ff067b82 */ /* 0x000e240000000a00 */
[----:B0-----:R1:W5:Y:S01]  /*0d50*/  LDG.E R19, desc[UR40][R6.64] ;  /* 0x0000002806137981 */ /* 0x001362000c1e1900 */
[----:B------:R-:W-:Y:S05]  /*0d60*/  BRA `(.L_x_8) ;  /* 0x0000000000087947 */ /* 0x000fea0003800000 */
.L_x_9:
[----:B------:R-:W-:Y:S02]  /*0d70*/  ULDC UR4, c[0x0][0x580] ;  /* 0x0001600000047ab9 */ /* 0x000fe40000000800 */
[----:B------:R-:W-:-:S07]  /*0d80*/  IMAD.U32 R19, RZ, RZ, UR4 ;  /* 0x00000004ff137e24 */ /* 0x000fce000f8e00ff */
.L_x_8:
[----:B------:R-:W-:Y:S02]  /*0d90*/  ULDC.64 UR4, c[0x0][0x5a0] ;  /* 0x0001680000047ab9 */ /* 0x000fe40000000a00 */
[----:B------:R-:W-:-:S04]  /*0da0*/  ISETP.NE.U32.AND P0, PT, RZ, UR4, PT ;  /* 0x00000004ff007c0c */ /* 0x000fc8000bf05070 */
[----:B------:R-:W-:-:S13]  /*0db0*/  ISETP.NE.AND.EX P0, PT, RZ, UR5, PT, P0 ;  /* 0x00000005ff007c0c */ /* 0x000fda000bf05300 */
[----:B------:R-:W-:Y:S05]  /*0dc0*/  @!P0 BRA `(.L_x_10) ;  /* 0x00000000001c8947 */ /* 0x000fea0003800000 */
[----:B01----:R-:W0:Y:S02]  /*0dd0*/  LDC.64 R6, c[0x0][0x5a0] ;  /* 0x00016800ff067b82 */ /* 0x003e240000000a00 */
[----:B0-----:R-:W2:Y:S02]  /*0de0*/  LDG.E.64 R6, desc[UR40][R6.64] ;  /* 0x0000002806067981 */ /* 0x001ea4000c1e1b00 */
[----:B--2---:R-:W-:-:S04]  /*0df0*/  ISETP.NE.U32.AND P0, PT, R6, RZ, PT ;  /* 0x000000ff0600720c */ /* 0x004fc80003f05070 */
[----:B------:R-:W-:-:S13]  /*0e00*/  ISETP.NE.AND.EX P0, PT, R7, RZ, PT, P0 ;  /* 0x000000ff0700720c */ /* 0x000fda0003f05300 */
[----:B------:R-:W-:Y:S05]  /*0e10*/  @!P0 BRA `(.L_x_10) ;  /* 0x0000000000088947 */ /* 0x000fea0003800000 */
[----:B------:R0:W5:Y:S01]  /*0e20*/  LD.E R72, desc[UR40][R6.64] ;  /* 0x0000002806487980 */ /* 0x000162000c101900 */
[----:B------:R-:W-:Y:S05]  /*0e30*/  BRA `(.L_x_11) ;  /* 0x0000000000247947 */ /* 0x000fea0003800000 */
.L_x_10:
[----:B------:R-:W-:Y:S02]  /*0e40*/  ULDC.64 UR4, c[0x0][0x590] ;  /* 0x0001640000047ab9 */ /* 0x000fe40000000a00 */
[----:B------:R-:W-:-:S04]  /*0e50*/  ISETP.NE.U32.AND P0, PT, RZ, UR4, PT ;  /* 0x00000004ff007c0c */ /* 0x000fc8000bf05070 */
[----:B------:R-:W-:-:S13]  /*0e60*/  ISETP.NE.AND.EX P0, PT, RZ, UR5, PT, P0 ;  /* 0x00000005ff007c0c */ /* 0x000fda000bf05300 */
[----:B------:R-:W-:Y:S05]  /*0e70*/  @!P0 BRA `(.L_x_12) ;  /* 0x00000000000c8947 */ /* 0x000fea0003800000 */
[----:B------:R-:W2:Y:S02]  /*0e80*/  LDC.64 R72, c[0x0][0x590] ;  /* 0x00016400ff487b82 */ /* 0x000ea40000000a00 */
[----:B--2---:R2:W5:Y:S01]  /*0e90*/  LDG.E R72, desc[UR40][R72.64] ;  /* 0x0000002848487981 */ /* 0x004562000c1e1900 */
[----:B------:R-:W-:Y:S05]  /*0ea0*/  BRA `(.L_x_11) ;  /* 0x0000000000087947 */ /* 0x000fea0003800000 */
.L_x_12:
[----:B------:R-:W-:Y:S02]  /*0eb0*/  ULDC UR4, c[0x0][0x584] ;  /* 0x0001610000047ab9 */ /* 0x000fe40000000800 */
[----:B------:R-:W-:-:S07]  /*0ec0*/  IMAD.U32 R72, RZ, RZ, UR4 ;  /* 0x00000004ff487e24 */ /* 0x000fce000f8e00ff */
.L_x_11:
[----:B------:R-:W-:-:S13]  /*0ed0*/  LOP3.LUT P0, RZ, R0, 0xff, RZ, 0xc0, !PT ;  /* 0x000000ff00ff7812 */ /* 0x000fda000780c0ff */
[----:B------:R-:W-:Y:S05]  /*0ee0*/  @!P0 EXIT ;  /* 0x000000000000894d */ /* 0x000fea0003800000 */
[----:B------:R-:W3:Y:S01]  /*0ef0*/  LDC R75, c[0x0][0x658] ;  /* 0x00019600ff4b7b82 */ /* 0x000ee20000000800 */
[----:B------:R-:W-:Y:S01]  /*0f00*/  ULDC.64 UR6, c[0x0][0x288] ;  /* 0x0000a20000067ab9 */ /* 0x000fe20000000a00 */
[----:B------:R-:W-:Y:S01]  /*0f10*/  LOP3.LUT R14, R14, 0x1, RZ, 0xc0, !PT ;  /* 0x000000010e0e7812 */ /* 0x000fe200078ec0ff */
[----:B------:R-:W-:Y:S01]  /*0f20*/  UIADD3 UR4, UR7, 0xff, URZ ;  /* 0x000000ff07047890 */ /* 0x000fe2000fffe03f */
[----:B------:R-:W-:Y:S01]  /*0f30*/  SHF.R.U32.HI R0, RZ, 0x2, R4 ;  /* 0x00000002ff007819 */ /* 0x000fe20000011604 */
[----:B------:R-:W-:Y:S01]  /*0f40*/  IMAD.U32 R3, RZ, RZ, UR6 ;  /* 0x00000006ff037e24 */ /* 0x000fe2000f8e00ff */
[----:B------:R-:W-:Y:S01]  /*0f50*/  SHF.R.U32.HI R5, RZ, 0x1, R5 ;  /* 0x00000001ff057819 */ /* 0x000fe20000011605 */
[----:B------:R-:W-:Y:S01]  /*0f60*/  USHF.R.S32.HI UR5, URZ, 0x1f, UR4 ;  /* 0x0000001f3f057899 */ /* 0x000fe20008011404 */
[----:B01----:R-:W0:Y:S01]  /*0f70*/  LDC.64 R6, c[0x0][0x5c8] ;  /* 0x00017200ff067b82 */ /* 0x003e220000000a00 */
[----:B------:R-:W-:Y:S01]  /*0f80*/  LOP3.LUT R76, R4, 0x3, RZ, 0xc0, !PT ;  /* 0x00000003044c7812 */ /* 0x000fe200078ec0ff */
[----:B------:R-:W-:Y:S01]  /*0f90*/  IMAD.SHL.U32 R9, R14, 0x40, RZ ;  /* 0x000000400e097824 */ /* 0x000fe200078e00ff */
[----:B------:R-:W-:Y:S01]  /*0fa0*/  LOP3.LUT R0, R0, 0x7, RZ, 0xc0, !PT ;  /* 0x0000000700007812 */ /* 0x000fe200078ec0ff */
[----:B------:R-:W-:Y:S01]  /*0fb0*/  ULEA.HI UR5, UR5, UR4, URZ, 0x8 ;  /* 0x0000000405057291 */ /* 0x000fe2000f8f403f */
[----:B------:R-:W-:Y:S01]  /*0fc0*/  LOP3.LUT R5, R5, 0x30, RZ, 0xc0, !PT ;  /* 0x0000003005057812 */ /* 0x000fe200078ec0ff */
[----:B------:R-:W-:Y:S01]  /*0fd0*/  IMAD R76, R76, -0x2, R3 ;  /* 0xfffffffe4c4c7824 */ /* 0x000fe200078e0203 */
[--C-:B------:R-:W-:Y:S01]  /*0fe0*/  LOP3.LUT R22, R9, 0x40, R0.reuse, 0xe2, !PT ;  /* 0x0000004009167812 */ /* 0x100fe200078ee200 */
[----:B------:R-:W1:Y:S01]  /*0ff0*/  LDC R79, c[0x0][0x600] ;  /* 0x00018000ff4f7b82 */ /* 0x000e620000000800 */
[----:B------:R-:W-:Y:S01]  /*1000*/  IADD3 R3, RZ, -R5, -R0 ;  /* 0x80000005ff037210 */ /* 0x000fe20007ffe800 */
[----:B------:R-:W-:Y:S01]  /*1010*/  IMAD.MOV.U32 R0, RZ, RZ, -0x1 ;  /* 0xffffffffff007424 */ /* 0x000fe200078e00ff */
[----:B------:R-:W-:Y:S01]  /*1020*/  USHF.R.S32.HI UR43, URZ, 0x8, UR5 ;  /* 0x000000083f2b7899 */ /* 0x000fe20008011405 */
[----:B------:R-:W-:Y:S01]  /*1030*/  IMAD.MOV.U32 R8, RZ, RZ, 0x1 ;  /* 0x00000001ff087424 */ /* 0x000fe200078e00ff */
[----:B------:R-:W-:Y:S01]  /*1040*/  LOP3.LUT R78, R4, 0x80, RZ, 0xc0, !PT ;  /* 0x00000080044e7812 */ /* 0x000fe200078ec0ff */
[----:B------:R-:W-:Y:S01]  /*1050*/  IMAD R3, R14, -0x40, R3 ;  /* 0xffffffc00e037824 */ /* 0x000fe200078e0203 */
[----:B------:R-:W-:Y:S01]  /*1060*/  UISETP.LT.AND UP0, UPT, UR43, 0x1, UPT ;  /* 0x000000012b00788c */ /* 0x000fe2000bf01270 */
[----:B---3--:R-:W-:Y:S01]  /*1070*/  SHF.L.U32 R0, R0, R75, RZ ;  /* 0x0000004b00007219 */ /* 0x008fe200000006ff */
[----:B------:R-:W-:Y:S01]  /*1080*/  ULDC UR4, c[0x0][0x284] ;  /* 0x0000a10000047ab9 */ /* 0x000fe20000000800 */
[----:B------:R-:W-:Y:S01]  /*1090*/  LOP3.LUT R22, R22, R5, RZ, 0xfc, !PT ;  /* 0x0000000516167212 */ /* 0x000fe200078efcff */
[----:B------:R-:W-:Y:S01]  /*10a0*/  USEL UR44, UR43, 0x1, UP0 ;  /* 0x000000012b2c7887 */ /* 0x000fe20008000000 */
[----:B------:R-:W-:Y:S01]  /*10b0*/  SHF.L.U32 R75, R8, R75, RZ ;  /* 0x0000004b084b7219 */ /* 0x000fe200000006ff */
[----:B------:R-:W-:Y:S01]  /*10c0*/  IMAD.SHL.U32 R77, R4, 0x2, RZ ;  /* 0x00000002044d7824 */ /* 0x000fe200078e00ff */
[----:B------:R-:W-:Y:S01]  /*10d0*/  LOP3.LUT R82, R18, 0x1, RZ, 0xfc, !PT ;  /* 0x0000000112527812 */ /* 0x000fe200078efcff */
[----:B------:R-:W-:Y:S01]  /*10e0*/  VIADD R81, R3, UR4 ;  /* 0x0000000403517c36 */ /* 0x000fe20008000000 */
[C---:B0-----:R-:W-:Y:S01]  /*10f0*/  SHF.L.U64.HI R74, R6.reuse, 0x3, R7 ;  /* 0x00000003064a7819 */ /* 0x041fe20000010207 */
[----:B--2---:R-:W-:Y:S01]  /*1100*/  IMAD.SHL.U32 R73, R6, 0x8, RZ ;  /* 0x0000000806497824 */ /* 0x004fe200078e00ff */
[----:B------:R-:W-:Y:S01]  /*1110*/  SHF.R.U32.HI R78, RZ, 0x7, R78 ;  /* 0x00000007ff4e7819 */ /* 0x000fe2000001164e */
[----:B------:R-:W-:Y:S01]  /*1120*/  IMAD.MOV.U32 R23, RZ, RZ, RZ ;  /* 0x000000ffff177224 */ /* 0x000fe200078e00ff */
[----:B------:R-:W-:Y:S01]  /*1130*/  LOP3.LUT R80, RZ, R0, RZ, 0x33, !PT ;  /* 0x00000000ff507212 */ /* 0x000fe200078e33ff */
[----:B------:R-:W-:Y:S01]  /*1140*/  UIADD3 UR44, UR43, -UR44, URZ ;  /* 0x8000002c2b2c7290 */ /* 0x000fe2000fffe03f */
[----:B------:R-:W-:Y:S01]  /*1150*/  UMOV UR36, URZ ;  /* 0x0000003f00247c82 */ /* 0x000fe20008000000 */
[----:B-1----:R-:W-:Y:S01]  /*1160*/  VIADD R79, R79, 0xffffffff ;  /* 0xffffffff4f4f7836 */ /* 0x002fe20000000000 */
[----:B------:R-:W-:-:S09]  /*1170*/  UMOV UR42, URZ ;  /* 0x0000003f002a7c82 */ /* 0x000fd20008000000 */
.L_x_126:
[----:B0-----:R-:W0:Y:S01]  /*1180*/  SHFL.IDX PT, R0, R78, RZ, 0x1f ;  /* 0x00001fff4e007589 */ /* 0x001e2200000e0000 */
[----:B-1----:R-:W1:Y:S01]  /*1190*/  S2UR UR7, SR_CgaCtaId ;  /* 0x00000000000779c3 */ /* 0x002e620000008800 */
[----:B------:R-:W-:Y:S01]  /*11a0*/  UMOV UR6, 0x400 ;  /* 0x0000040000067882 */ /* 0x000fe20000000000 */
[----:B0-----:R-:W-:Y:S01]  /*11b0*/  R2UR UR4, R0 ;  /* 0x00000000000472ca */ /* 0x001fe200000e0000 */
[----:B-1----:R-:W-:-:S12]  /*11c0*/  ULEA UR46, UR7, UR6, 0x18 ;  /* 0x00000006072e7291 */ /* 0x002fd8000f8ec03f */
[----:B------:R-:W-:-:S04]  /*11d0*/  ULEA.HI UR5, UR4, UR4, URZ, 0x1 ;  /* 0x0000000404057291 */ /* 0x000fc8000f8f083f */
[----:B------:R-:W-:-:S04]  /*11e0*/  ULOP3.LUT UR5, UR5, 0x7fffe, URZ, 0xc0, !UPT ;  /* 0x0007fffe05057892 */ /* 0x000fc8000f8ec03f */
[----:B------:R-:W-:-:S03]  /*11f0*/  UIADD3 UR5, UR4, -UR5, URZ ;  /* 0x8000000504057290 */ /* 0x000fc6000fffe03f */
[----:B------:R-:W-:Y:S01]  /*1200*/  ULDC UR4, c[0x0][0x28c] ;  /* 0x0000a30000047ab9 */ /* 0x000fe20000000800 */
[----:B------:R-:W-:Y:S01]  /*1210*/  ULEA UR5, UR5, UR46, 0xd ;  /* 0x0000002e05057291 */ /* 0x000fe2000f8e683f */
[----:B------:R-:W-:-:S03]  /*1220*/  ISETP.LT.AND P0, PT, RZ, UR4, PT ;  /* 0x00000004ff007c0c */ /* 0x000fc6000bf01270 */
[----:B------:R-:W-:-:S04]  /*1230*/  UIADD3 UR5, UR5, 0x100, URZ ;  /* 0x0000010005057890 */ /* 0x000fc8000fffe03f */
[----:B------:R-:W-:-:S04]  /*1240*/  USHF.R.U32.HI UR5, URZ, 0x4, UR5 ;  /* 0x000000043f057899 */ /* 0x000fc80008011605 */
[----:B------:R-:W-:-:S04]  /*1250*/  ULOP3.LUT UR5, UR5, 0x3fff, URZ, 0xc0, !UPT ;  /* 0x00003fff05057892 */ /* 0x000fc8000f8ec03f */
[----:B------:R-:W-:Y:S01]  /*1260*/  ULOP3.LUT UR45, UR5, 0x10000, URZ, 0xfc, !UPT ;  /* 0x00010000052d7892 */ /* 0x000fe2000f8efc3f */
[----:B--2345:R-:W-:Y:S11]  /*1270*/  @P0 BRA `(.L_x_13) ;  /* 0x0000000000400947 */ /* 0x03cff60003800000 */
[----:B------:R-:W-:Y:S01]  /*1280*/  MOV R0, 0x0 ;  /* 0x0000000000007802 */ /* 0x000fe20000000f00 */
[----:B------:R-:W-:Y:S01]  /*1290*/  ULDC.64 UR4, c[0x4][0x68] ;  /* 0x01001a0000047ab9 */ /* 0x000fe20000000a00 */
[----:B------:R-:W-:Y:S01]  /*12a0*/  ULDC.64 UR6, c[0x4][0x8] ;  /* 0x0100020000067ab9 */ /* 0x000fe20000000a00 */
[----:B------:R-:W-:Y:S01]  /*12b0*/  IMAD.U32 R4, RZ, RZ, UR4 ;  /* 0x00000004ff047e24 */ /* 0x000fe2000f8e00ff */
[----:B------:R0:W1:Y:S01]  /*12c0*/  LDC.64 R14, c[0x4][R0] ;  /* 0x01000000000e7b82 */ /* 0x0000620000000a00 */
[----:B------:R-:W-:Y:S01]  /*12d0*/  IMAD.U32 R5, RZ, RZ, UR5 ;  /* 0x00000005ff057e24 */ /* 0x000fe2000f8e00ff */
[----:B------:R-:W-:Y:S01]  /*12e0*/  ULDC.64 UR4, c[0x4][0x70] ;  /* 0x01001c0000047ab9 */ /* 0x000fe20000000a00 */
[----:B------:R-:W-:Y:S02]  /*12f0*/  IMAD.U32 R10, RZ, RZ, UR6 ;  /* 0x00000006ff0a7e24 */ /* 0x000fe4000f8e00ff */
[----:B------:R-:W-:Y:S02]  /*1300*/  IMAD.U32 R6, RZ, RZ, UR4 ;  /* 0x00000004ff067e24 */ /* 0x000fe4000f8e00ff */
[----:B------:R-:W-:-:S02]  /*1310*/  IMAD.U32 R7, RZ, RZ, UR5 ;  /* 0x00000005ff077e24 */ /* 0x000fc4000f8e00ff */
[----:B------:R-:W-:Y:S02]  /*1320*/  IMAD.U32 R11, RZ, RZ, UR7 ;  /* 0x00000007ff0b7e24 */ /* 0x000fe4000f8e00ff */
[----:B------:R-:W-:Y:S02]  /*1330*/  IMAD.MOV.U32 R8, RZ, RZ, 0x1e1 ;  /* 0x000001e1ff087424 */ /* 0x000fe400078e00ff */
[----:B------:R-:W-:Y:S02]  /*1340*/  IMAD.MOV.U32 R12, RZ, RZ, 0x1 ;  /* 0x00000001ff0c7424 */ /* 0x000fe400078e00ff */
[----:B0-----:R-:W-:-:S07]  /*1350*/  IMAD.MOV.U32 R13, RZ, RZ, RZ ;  /* 0x000000ffff0d7224 */ /* 0x001fce00078e00ff */
[----:B------:R-:W-:-:S07]  /*1360*/  LEPC R20, `(.L_x_13) ;  /* 0x000000001014794e */ /* 0x000fce0000000000 */
[----:B-1---5:R-:W-:Y:S05]  /*1370*/  CALL.ABS.NOINC R14 ;  /* 0x000000000e007343 */ /* 0x022fea0003c00000 */
.L_x_13:
[----:B------:R-:W-:-:S13]  /*1380*/  ISETP.NE.AND P0, PT, R82, 0x3, PT ;  /* 0x000000035200780c */ /* 0x000fda0003f05270 */
[----:B------:R-:W-:Y:S05]  /*1390*/  @!P0 BRA `(.L_x_14) ;  /* 0x0000000000048947 */ /* 0x000fea0003800000 */
[----:B------:R-:W-:Y:S01]  /*13a0*/  BPT.TRAP 0x1 ;  /* 0x000000040000795c */ /* 0x000fe20000300000 */
.L_x_14:
[----:B------:R-:W-:Y:S02]  /*13b0*/  IMAD.U32 R3, RZ, RZ, UR42 ;  /* 0x0000002aff037e24 */ /* 0x000fe4000f8e00ff */
[----:B------:R-:W-:-:S03]  /*13c0*/  IMAD.U32 R0, RZ, RZ, UR36 ;  /* 0x00000024ff007e24 */ /* 0x000fc6000f8e00ff */
[----:B------:R-:W-:Y:S02]  /*13d0*/  LEA R3, R3, UR46, 0x3 ;  /* 0x0000002e03037c11 */ /* 0x000fe4000f8e18ff */
[----:B------:R-:W-:-:S04]  /*13e0*/  SHF.L.U32 R0, R0, 0x1f, RZ ;  /* 0x0000001f00007819 */ /* 0x000fc800000006ff */
[----:B------:R0:W1:Y:S01]  /*13f0*/  SYNCS.PHASECHK.TRANS64.TRYWAIT P1, [R3+URZ], R0 ;  /* 0x00000000030075a7 */ /* 0x000062000802017f */
[----:B------:R-:W-:Y:S05]  /*1400*/  @!P0 BRA `(.L_x_15) ;  /* 0x0000000000048947 */ /* 0x000fea0003800000 */
[----:B------:R-:W-:Y:S01]  /*1410*/  BPT.TRAP 0x1 ;  /* 0x000000040000795c */ /* 0x000fe20000300000 */
.L_x_15:
[----:B------:R-:W-:-:S05]  /*1420*/  IMAD.U32 R4, RZ, RZ, UR44 ;  /* 0x0000002cff047e24 */ /* 0x000fca000f8e00ff */
[----:B------:R-:W-:Y:S01]  /*1430*/  ISETP.GE.AND P2, PT, R4, 0x1, PT ;  /* 0x000000010400780c */ /* 0x000fe20003f46270 */
[----:B-1----:R-:W-:-:S12]  /*1440*/  @P1 BRA `(.L_x_16) ;  /* 0x0000000000081947 */ /* 0x002fd80003800000 */
[----:B------:R-:W1:Y:S02]  /*1450*/  SYNCS.PHASECHK.TRANS64.TRYWAIT P1, [R3+URZ], R0 ;  /* 0x00000000030075a7 */ /* 0x000e64000802017f */
[----:B-1----:R-:W-:Y:S05]  /*1460*/  @!P1 BRA `(.L_x_17) ;  /* 0x0000006000ac9947 */ /* 0x002fea0003800000 */
.L_x_16:
[----:B------:R-:W-:Y:S05]  /*1470*/  WARPSYNC.ALL ;  /* 0x0000000000007948 */ /* 0x000fea0003800000 */
[----:B------:R-:W-:Y:S01]  /*1480*/  UIADD3 UR4, UR46, 0x20100, URZ ;  /* 0x000201002e047890 */ /* 0x000fe2000fffe03f */
[----:B------:R-:W-:Y:S01]  /*1490*/  WARPGROUP.ARRIVE ;  /* 0x00000000000079c5 */ /* 0x000fe20000000000 */
[----:B------:R-:W-:Y:S02]  /*14a0*/  ULEA UR6, UR42, UR45, 0xc ;  /* 0x0000002d2a067291 */ /* 0x000fe4000f8e603f */
[----:B------:R-:W-:Y:S01]  /*14b0*/  USHF.R.U32.HI UR4, URZ, 0x4, UR4 ;  /* 0x000000043f047899 */ /* 0x000fe20008011604 */
[----:B------:R-:W-:Y:S01]  /*14c0*/  UMOV UR13, 0x40000040 ;  /* 0x40000040000d7882 */ /* 0x000fe20000000000 */
[----:B------:R-:W-:-:S02]  /*14d0*/  UMOV UR15, 0x40000040 ;  /* 0x40000040000f7882 */ /* 0x000fc40000000000 */
[----:B------:R-:W-:Y:S01]  /*14e0*/  ULOP3.LUT UR4, UR4, 0x3fff, URZ, 0xc0, !UPT ;  /* 0x00003fff04047892 */ /* 0x000fe2000f8ec03f */
[----:B------:R-:W-:Y:S01]  /*14f0*/  UMOV UR12, UR6 ;  /* 0x00000006000c7c82 */ /* 0x000fe20008000000 */
[----:B------:R-:W-:Y:S02]  /*1500*/  UMOV UR5, 0x40000040 ;  /* 0x4000004000057882 */ /* 0x000fe40000000000 */
[----:B------:R-:W-:Y:S01]  /*1510*/  ULOP3.LUT UR8, UR4, 0x10000, URZ, 0xfc, !UPT ;  /* 0x0001000004087892 */ /* 0x000fe2000f8efc3f */
[----:B------:R-:W-:-:S03]  /*1520*/  UMOV UR7, 0x40000040 ;  /* 0x4000004000077882 */ /* 0x000fc60000000000 */
[----:B------:R-:W-:-:S04]  /*1530*/  UIMAD UR4, UR42, 0xc00, UR8 ;  /* 0x00000c002a0478a4 */ /* 0x000fc8000f8e0208 */
[----:B------:R-:W-:-:S03]  /*1540*/  UIADD3 UR9, UR4, 0x906, URZ ;  /* 0x0000090604097890 */ /* 0x000fc6000fffe03f */
[----:B------:R-:W-:Y:S02]  /*1550*/  UMOV UR14, UR4 ;  /* 0x00000004000e7c82 */ /* 0x000fe40008000000 */
[----:B------:R-:W-:Y:S01]  /*1560*/  HGMMA.64x96x16.F32.BF16 R24, gdesc[UR12], RZ, !UPT, gsb0 ;  /* 0x016000000c1879f0 */ /* 0x000fe2000c0018ff */
[----:B------:R-:W-:Y:S02]  /*1570*/  UIADD3 UR12, UR6, 0x2, URZ ;  /* 0x00000002060c7890 */ /* 0x000fe4000fffe03f */
[----:B------:R-:W-:Y:S01]  /*1580*/  UIADD3 UR14, UR4, 0x2, URZ ;  /* 0x00000002040e7890 */ /* 0x000fe2000fffe03f */
[----:B------:R-:W-:Y:S01]  /*1590*/  UMOV UR13, 0x40000040 ;  /* 0x40000040000d7882 */ /* 0x000fe20000000000 */
[----:B------:R-:W-:Y:S01]  /*15a0*/  UMOV UR15, 0x40000040 ;  /* 0x40000040000f7882 */ /* 0x000fe20000000000 */
[----:B------:R-:W-:Y:S02]  /*15b0*/  WARPGROUP.DEPBAR.LE gsb0, 0x0 ;  /* 0x00008000000079c5 */ /* 0x000fe40000010000 */
[----:B------:R-:W-:-:S06]  /*15c0*/  WARPGROUP.ARRIVE ;  /* 0x00000000000079c5 */ /* 0x000fcc0000000000 */
[----:B------:R-:W-:Y:S01]  /*15d0*/  HGMMA.64x96x16.F32.BF16 R24, gdesc[UR12], R24, gsb0 ;  /* 0x016000000c1879f0 */ /* 0x000fe20008001818 */
        /* <DEDUP_REMOVED lines=88> */
[----:B------:R-:W-:-:S07]  /*1b60*/  UIADD3 UR6, UR6, 0xc06, URZ ;  /* 0x00000c0606067890 */ /* 0x000fce000fffe03f */
[----:B------:R-:W-:Y:S01]  /*1b70*/  UMOV UR4, UR6 ;  /* 0x0000000600047c82 */ /* 0x000fe20008000000 */
[----:B------:R-:W-:Y:S01]  /*1b80*/  UMOV UR6, UR9 ;  /* 0x0000000900067c82 */ /* 0x000fe20008000000 */
[----:B------:R-:W-:Y:S02]  /*1b90*/  WARPGROUP.DEPBAR.LE gsb0, 0x0 ;  /* 0x00008000000079c5 */ /* 0x000fe40000010000 */
[----:B------:R-:W-:-:S06]  /*1ba0*/  WARPGROUP.ARRIVE ;  /* 0x00000000000079c5 */ /* 0x000fcc0000000000 */
[----:B------:R-:W-:Y:S03]  /*1bb0*/  HGMMA.64x96x16.F32.BF16 R24, gdesc[UR12], R24, gsb0 ;  /* 0x016000000c1879f0 */ /* 0x000fe60008001818 */
[----:B------:R-:W-:Y:S02]  /*1bc0*/  WARPGROUP.DEPBAR.LE gsb0, 0x0 ;  /* 0x00008000000079c5 */ /* 0x000fe40000010000 */
[----:B------:R-:W-:-:S06]  /*1bd0*/  WARPGROUP.ARRIVE ;  /* 0x00000000000079c5 */ /* 0x000fcc0000000000 */
[----:B------:R-:W-:Y:S03]  /*1be0*/  HGMMA.64x96x16.F32.BF16 R24, gdesc[UR4], R24, gsb0 ;  /* 0x01600000041879f0 */ /* 0x000fe60008001818 */
[----:B------:R-:W-:Y:S02]  /*1bf0*/  WARPGROUP.DEPBAR.LE gsb0, 0x0 ;  /* 0x00008000000079c5 */ /* 0x000fe40000010000 */
[----:B------:R-:W-:Y:S05]  /*1c00*/  @!P2 BRA `(.L_x_18) ;  /* 0x00000008006ca947 */ /* 0x000fea0003800000 */
[----:B------:R-:W-:Y:S01]  /*1c10*/  UIADD3 UR13, UR42, 0x1, URZ ;  /* 0x000000012a0d7890 */ /* 0x000fe2000fffe03f */
[----:B01----:R-:W-:Y:S01]  /*1c20*/  IMAD.U32 R0, RZ, RZ, UR44 ;  /* 0x0000002cff007e24 */ /* 0x003fe2000f8e00ff */
[----:B------:R-:W-:Y:S02]  /*1c30*/  UMOV UR9, UR42 ;  /* 0x0000002a00097c82 */ /* 0x000fe40008000000 */
[----:B------:R-:W-:-:S04]  /*1c40*/  UISETP.NE.AND UP0, UPT, UR13, 0x2, UPT ;  /* 0x000000020d00788c */ /* 0x000fc8000bf05270 */
[----:B------:R-:W-:Y:S02]  /*1c50*/  USEL UR4, URZ, 0x1, UP0 ;  /* 0x000000013f047887 */ /* 0x000fe40008000000 */
[----:B------:R-:W-:Y:S02]  /*1c60*/  USEL UR13, UR13, URZ, UP0 ;  /* 0x0000003f0d0d7287 */ /* 0x000fe40008000000 */
[----:B------:R-:W-:-:S06]  /*1c70*/  ULOP3.LUT UR4, UR36, UR4, URZ, 0x3c, !UPT ;  /* 0x0000000424047292 */ /* 0x000fcc000f8e3c3f */
[----:B------:R-:W-:-:S07]  /*1c80*/  IMAD.U32 R5, RZ, RZ, UR4 ;  /* 0x00000004ff057e24 */ /* 0x000fce000f8e00ff */
.L_x_25:
[----:B01----:R-:W-:Y:S05]  /*1c90*/  @!P0 BRA `(.L_x_19) ;  /* 0x0000000000048947 */ /* 0x003fea0003800000 */
[----:B------:R-:W-:Y:S01]  /*1ca0*/  BPT.TRAP 0x1 ;  /* 0x000000040000795c */ /* 0x000fe20000300000 */
.L_x_19:
[----:B------:R-:W0:Y:S01]  /*1cb0*/  S2UR UR4, SR_CgaCtaId ;  /* 0x00000000000479c3 */ /* 0x000e220000008800 */
[----:B------:R-:W-:Y:S01]  /*1cc0*/  UMOV UR10, 0x400 ;  /* 0x00000400000a7882 */ /* 0x000fe20000000000 */
[----:B------:R-:W-:Y:S01]  /*1cd0*/  SHF.L.U32 R3, R5, 0x1f, RZ ;  /* 0x0000001f05037819 */ /* 0x000fe200000006ff */
[----:B0-----:R-:W-:-:S04]  /*1ce0*/  ULEA UR10, UR4, UR10, 0x18 ;  /* 0x0000000a040a7291 */ /* 0x001fc8000f8ec03f */
[----:B------:R-:W-:-:S09]  /*1cf0*/  ULEA UR4, UR13, UR10, 0x3 ;  /* 0x0000000a0d047291 */ /* 0x000fd2000f8e183f */
[----:B------:R0:W1:Y:S01]  /*1d00*/  SYNCS.PHASECHK.TRANS64.TRYWAIT P1, [UR4], R3 ;  /* 0x00000003ff0075a7 */ /* 0x0000620008020144 */
[----:B------:R-:W-:Y:S05]  /*1d10*/  @!P0 BRA `(.L_x_20) ;  /* 0x0000000000048947 */ /* 0x000fea0003800000 */
[----:B------:R-:W-:Y:S01]  /*1d20*/  BPT.TRAP 0x1 ;  /* 0x000000040000795c */ /* 0x000fe20000300000 */
.L_x_20:
[----:B-1----:R-:W-:Y:S05]  /*1d30*/  @P1 BRA `(.L_x_21) ;  /* 0x0000000000081947 */ /* 0x002fea0003800000 */
[----:B------:R-:W1:Y:S02]  /*1d40*/  SYNCS.PHASECHK.TRANS64.TRYWAIT P1, [UR4], R3 ;  /* 0x00000003ff0075a7 */ /* 0x000e640008020144 */
[----:B-1----:R-:W-:Y:S05]  /*1d50*/  @!P1 BRA `(.L_x_22) ;  /* 0x0000005800849947 */ /* 0x002fea0003800000 */
.L_x_21:
[----:B------:R-:W-:Y:S01]  /*1d60*/  UIMAD UR12, UR13, 0xc00, UR8 ;  /* 0x00000c000d0c78a4 */ /* 0x000fe2000f8e0208 */
[----:B------:R-:W-:Y:S01]  /*1d70*/  WARPGROUP.ARRIVE ;  /* 0x00000000000079c5 */ /* 0x000fe20000000000 */
[----:B------:R-:W-:Y:S01]  /*1d80*/  ULEA UR11, UR13, UR45, 0xc ;  /* 0x0000002d0d0b7291 */ /* 0x000fe2000f8e603f */
[----:B------:R-:W-:Y:S01]  /*1d90*/  UMOV UR7, 0x40000040 ;  /* 0x4000004000077882 */ /* 0x000fe20000000000 */
[----:B------:R-:W-:-:S03]  /*1da0*/  UMOV UR5, 0x40000040 ;  /* 0x4000004000057882 */ /* 0x000fc60000000000 */
[----:B------:R-:W-:Y:S02]  /*1db0*/  UMOV UR6, UR12 ;  /* 0x0000000c00067c82 */ /* 0x000fe40008000000 */
[----:B------:R-:W-:Y:S02]  /*1dc0*/  UMOV UR4, UR11 ;  /* 0x0000000b00047c82 */ /* 0x000fe40008000000 */
[----:B------:R-:W-:Y:S01]  /*1dd0*/  HGMMA.64x96x16.F32.BF16 R24, gdesc[UR4], R24, gsb0 ;  /* 0x01600000041879f0 */ /* 0x000fe20008001818 */
[----:B------:R-:W-:Y:S02]  /*1de0*/  UIADD3 UR6, UR12, 0x2, URZ ;  /* 0x000000020c067890 */ /* 0x000fe4000fffe03f */
[----:B------:R-:W-:Y:S01]  /*1df0*/  UIADD3 UR4, UR11, 0x2, URZ ;  /* 0x000000020b047890 */ /* 0x000fe2000fffe03f */
[----:B------:R-:W-:Y:S01]  /*1e00*/  UMOV UR7, 0x40000040 ;  /* 0x4000004000077882 */ /* 0x000fe20000000000 */
[----:B------:R-:W-:Y:S01]  /*1e10*/  UMOV UR5, 0x40000040 ;  /* 0x4000004000057882 */ /* 0x000fe20000000000 */
[----:B------:R-:W-:-:S02]  /*1e20*/  WARPGROUP.DEPBAR.LE gsb0, 0x0 ;  /* 0x00008000000079c5 */ /* 0x000fc40000010000 */
        /* <DEDUP_REMOVED lines=99> */
[----:B------:R-:W-:Y:S03]  /*2460*/  HGMMA.64x96x16.F32.BF16 R24, gdesc[UR4], R24, gsb0 ;  /* 0x01600000041879f0 */ /* 0x000fe60008001818 */
[----:B------:R-:W-:Y:S02]  /*2470*/  WARPGROUP.DEPBAR.LE gsb0, 0x0 ;  /* 0x00008000000079c5 */ /* 0x000fe40000010000 */
[----:B------:R-:W-:Y:S05]  /*2480*/  @!P0 BRA `(.L_x_23) ;  /* 0x0000000000048947 */ /* 0x000fea0003800000 */
[----:B------:R-:W-:Y:S01]  /*2490*/  BPT.TRAP 0x1 ;  /* 0x000000040000795c */ /* 0x000fe20000300000 */
.L_x_23:
[----:B------:R-:W-:Y:S01]  /*24a0*/  ULEA UR10, UR9, UR10, 0x3 ;  /* 0x0000000a090a7291 */ /* 0x000fe2000f8e183f */
[----:B------:R-:W-:-:S03]  /*24b0*/  ISETP.GT.U32.AND P1, PT, R18, 0x1, PT ;  /* 0x000000011200780c */ /* 0x000fc60003f24070 */
[----:B------:R-:W-:-:S04]  /*24c0*/  UIADD3 UR10, UR10, 0x10, URZ ;  /* 0x000000100a0a7890 */ /* 0x000fc8000fffe03f */
[----:B------:R-:W-:-:S09]  /*24d0*/  UPRMT UR10, URZ, 0x654, UR10 ;  /* 0x000006543f0a7896 */ /* 0x000fd2000800000a */
[----:B------:R-:W-:Y:S01]  /*24e0*/  SYNCS.ARRIVE.TRANS64.RED.A1T0 RZ, [UR10], RZ ;  /* 0x000000ffffff79a7 */ /* 0x000fe2000810040a */
[----:B------:R-:W-:Y:S05]  /*24f0*/  @P1 BRA `(.L_x_24) ;  /* 0x0000000000041947 */ /* 0x000fea0003800000 */
[----:B------:R-:W-:Y:S01]  /*2500*/  BPT.TRAP 0x1 ;  /* 0x000000040000795c */ /* 0x000fe20000300000 */
.L_x_24:
[----:B------:R-:W-:Y:S01]  /*2510*/  UIADD3 UR13, UR13, 0x1, URZ ;  /* 0x000000010d0d7890 */ /* 0x000fe2000fffe03f */
[C---:B------:R-:W-:Y:S01]  /*2520*/  ISETP.GT.AND P1, PT, R0.reuse, 0x1, PT ;  /* 0x000000010000780c */ /* 0x040fe20003f24270 */
[----:B------:R-:W-:Y:S01]  /*2530*/  UIADD3 UR9, UR9, 0x1, URZ ;  /* 0x0000000109097890 */ /* 0x000fe2000fffe03f */
[----:B------:R-:W-:Y:S01]  /*2540*/  VIADD R0, R0, 0xffffffff ;  /* 0xffffffff00007836 */ /* 0x000fe20000000000 */
[----:B------:R-:W-:Y:S02]  /*2550*/  UISETP.NE.AND UP0, UPT, UR13, 0x2, UPT ;  /* 0x000000020d00788c */ /* 0x000fe4000bf05270 */
[----:B------:R-:W-:Y:S02]  /*2560*/  UISETP.NE.AND UP1, UPT, UR9, 0x2, UPT ;  /* 0x000000020900788c */ /* 0x000fe4000bf25270 */
[----:B------:R-:W-:Y:S02]  /*2570*/  USEL UR4, URZ, 0x1, UP0 ;  /* 0x000000013f047887 */ /* 0x000fe40008000000 */
[----:B------:R-:W-:-:S02]  /*2580*/  USEL UR13, UR13, URZ, UP0 ;  /* 0x0000003f0d0d7287 */ /* 0x000fc40008000000 */
[----:B------:R-:W-:Y:S02]  /*2590*/  USEL UR9, UR9, URZ, UP1 ;  /* 0x0000003f09097287 */ /* 0x000fe40008800000 */
[----:B------:R-:W-:Y:S01]  /*25a0*/  LOP3.LUT R5, R5, UR4, RZ, 0x3c, !PT ;  /* 0x0000000405057c12 */ /* 0x000fe2000f8e3cff */
[----:B------:R-:W-:Y:S09]  /*25b0*/  @P1 BRA `(.L_x_25) ;  /* 0xfffffff400b41947 */ /* 0x000ff2000383ffff */
.L_x_18:
[----:B01----:R-:W0:Y:S02]  /*25c0*/  LDC R0, c[0x0][0x28c] ;  /* 0x0000a300ff007b82 */ /* 0x003e240000000800 */
[----:B0-----:R-:W-:-:S13]  /*25d0*/  ISETP.GE.AND P1, PT, R0, 0x1, PT ;  /* 0x000000010000780c */ /* 0x001fda0003f26270 */
[----:B------:R-:W-:Y:S05]  /*25e0*/  @!P1 BRA `(.L_x_26) ;  /* 0x0000000000389947 */ /* 0x000fea0003800000 */
[----:B------:R-:W-:Y:S05]  /*25f0*/  @!P0 BRA `(.L_x_27) ;  /* 0x0000000000048947 */ /* 0x000fea0003800000 */
[----:B------:R-:W-:Y:S01]  /*2600*/  BPT.TRAP 0x1 ;  /* 0x000000040000795c */ /* 0x000fe20000300000 */
.L_x_27:
[----:B------:R-:W0:Y:S01]  /*2610*/  S2UR UR6, SR_CgaCtaId ;  /* 0x00000000000679c3 */ /* 0x000e220000008800 */
[----:B------:R-:W-:Y:S01]  /*2620*/  UIADD3 UR4, UR44, UR42, URZ ;  /* 0x0000002a2c047290 */ /* 0x000fe2000fffe03f */
[----:B------:R-:W-:Y:S01]  /*2630*/  ISETP.GT.U32.AND P0, PT, R18, 0x1, PT ;  /* 0x000000011200780c */ /* 0x000fe20003f04070 */
[----:B------:R-:W-:Y:S02]  /*2640*/  UMOV UR5, 0x400 ;  /* 0x0000040000057882 */ /* 0x000fe40000000000 */
[----:B------:R-:W-:-:S04]  /*2650*/  USHF.L.U32 UR4, UR4, 0x3, URZ ;  /* 0x0000000304047899 */ /* 0x000fc8000800063f */
[----:B------:R-:W-:Y:S02]  /*2660*/  ULOP3.LUT UR4, UR4, 0x8, URZ, 0xc0, !UPT ;  /* 0x0000000804047892 */ /* 0x000fe4000f8ec03f */
[----:B0-----:R-:W-:-:S04]  /*2670*/  ULEA UR5, UR6, UR5, 0x18 ;  /* 0x0000000506057291 */ /* 0x001fc8000f8ec03f */
[----:B------:R-:W-:-:S04]  /*2680*/  UIADD3 UR4, UR5, 0x10, UR4 ;  /* 0x0000001005047890 */ /* 0x000fc8000fffe004 */
[----:B------:R-:W-:-:S09]  /*2690*/  UPRMT UR4, URZ, 0x654, UR4 ;  /* 0x000006543f047896 */ /* 0x000fd20008000004 */
[----:B------:R-:W-:Y:S01]  /*26a0*/  SYNCS.ARRIVE.TRANS64.RED.A1T0 RZ, [UR4], RZ ;  /* 0x000000ffffff79a7 */ /* 0x000fe20008100404 */
[----:B------:R-:W-:Y:S05]  /*26b0*/  @P0 BRA `(.L_x_26) ;  /* 0x0000000000040947 */ /* 0x000fea0003800000 */
[----:B------:R-:W-:Y:S01]  /*26c0*/  BPT.TRAP 0x1 ;  /* 0x000000040000795c */ /* 0x000fe20000300000 */
.L_x_26:
[----:B------:R-:W-:Y:S01]  /*26d0*/  IMAD R3, R84, 0x60, RZ ;  /* 0x0000006054037824 */ /* 0x000fe200078e02ff */
[----:B------:R-:W-:Y:S01]  /*26e0*/  ULDC UR6, c[0x0][0x288] ;  /* 0x0000a20000067ab9 */ /* 0x000fe20000000800 */
[----:B------:R-:W-:Y:S01]  /*26f0*/  SHF.R.S32.HI R13, RZ, 0x1f, R83 ;  /* 0x0000001fff0d7819 */ /* 0x000fe20000011453 */
[----:B------:R-:W-:Y:S01]  /*2700*/  IMAD.SHL.U32 R6, R85, 0x80, RZ ;  /* 0x0000008055067824 */ /* 0x000fe200078e00ff */
[----:B------:R-:W-:Y:S01]  /*2710*/  ULDC.64 UR4, c[0x0][0x5d0] ;  /* 0x0001740000047ab9 */ /* 0x000fe20000000a00 */
[----:B------:R-:W-:Y:S01]  /*2720*/  LOP3.LUT R10, R3, 0x6, R77, 0xf8, !PT ;  /* 0x00000006030a7812 */ /* 0x000fe200078ef84d */
[----:B------:R-:W-:Y:S01]  /*2730*/  IMAD.WIDE R84, R85, 0x80, R22 ;  /* 0x0000008055547825 */ /* 0x000fe200078e0216 */
[----:B------:R-:W-:Y:S01]  /*2740*/  ISETP.GE.AND P0, PT, R3, UR6, PT ;  /* 0x0000000603007c0c */ /* 0x000fe2000bf06270 */
[----:B------:R-:W-:Y:S01]  /*2750*/  ULDC UR6, c[0x0][0x284] ;  /* 0x0000a10000067ab9 */ /* 0x000fe20000000800 */
[----:B------:R-:W-:Y:S01]  /*2760*/  SHF.R.S32.HI R11, RZ, 0x1f, R10 ;  /* 0x0000001fff0b7819 */ /* 0x000fe2000001140a */
[----:B------:R-:W-:Y:S01]  /*2770*/  IMAD R0, R13, UR4, RZ ;  /* 0x000000040d007c24 */ /* 0x000fe2000f8e02ff */
[----:B------:R-:W-:-:S03]  /*2780*/  ISETP.GE.OR P0, PT, R6, UR6, P0 ;  /* 0x0000000606007c0c */ /* 0x000fc60008706670 */
[C---:B------:R-:W-:Y:S02]  /*2790*/  IMAD R7, R83.reuse, UR5, R0 ;  /* 0x0000000553077c24 */ /* 0x040fe4000f8e0200 */
[----:B------:R-:W-:Y:S01]  /*27a0*/  IMAD.WIDE.U32 R4, R83, UR4, R10 ;  /* 0x0000000453047c25 */ /* 0x000fe2000f8e000a */
[----:B------:R-:W-:-:S03]  /*27b0*/  ULDC.64 UR4, c[0x0][0x5c8] ;  /* 0x0001720000047ab9 */ /* 0x000fc60000000a00 */
[----:B------:R-:W-:Y:S02]  /*27c0*/  IMAD R9, R85, UR4, RZ ;  /* 0x0000000455097c24 */ /* 0x000fe4000f8e02ff */
[----:B------:R-:W-:Y:S02]  /*27d0*/  IMAD.IADD R5, R5, 0x1, R7 ;  /* 0x0000000105057824 */ /* 0x000fe400078e0207 */
[C---:B------:R-:W-:Y:S02]  /*27e0*/  IMAD R9, R84.reuse, UR5, R9 ;  /* 0x0000000554097c24 */ /* 0x040fe4000f8e0209 */
[----:B------:R-:W-:-:S04]  /*27f0*/  IMAD.WIDE.U32 R86, R84, UR4, R4 ;  /* 0x0000000454567c25 */ /* 0x000fc8000f8e0004 */
[----:B------:R-:W-:Y:S01]  /*2800*/  IMAD.MOV.U32 R0, RZ, RZ, -0x1 ;  /* 0xffffffffff007424 */ /* 0x000fe200078e00ff */
[----:B------:R-:W-:Y:S06]  /*2810*/  @P0 BRA `(.L_x_28) ;  /* 0x00000030005c0947 */ /* 0x000fec0003800000 */
[----:B-----5:R-:W-:Y:S01]  /*2820*/  FSETP.NEU.AND P0, PT, R72, RZ, PT ;  /* 0x000000ff4800720b */ /* 0x020fe20003f0d000 */
[----:B------:R-:W-:Y:S01]  /*2830*/  IMAD.IADD R4, R76, 0x1, -R3 ;  /* 0x000000014c047824 */ /* 0x000fe200078e0a03 */
[----:B------:R-:W-:Y:S01]  /*2840*/  BSSY B0, `(.L_x_28) ;  /* 0x0000314000007945 */ /* 0x000fe20003800000 */
[----:B------:R-:W-:Y:S02]  /*2850*/  IMAD.IADD R3, R81, 0x1, -R6 ;  /* 0x0000000151037824 */ /* 0x000fe400078e0a06 */
[----:B------:R-:W-:Y:S01]  /*2860*/  IMAD.IADD R97, R87, 0x1, R9 ;  /* 0x0000000157617824 */ /* 0x000fe200078e0209 */
[----:B------:R-:W-:-:S04]  /*2870*/  ISETP.GT.AND P2, PT, R4, RZ, PT ;  /* 0x000000ff0400720c */ /* 0x000fc80003f44270 */
[----:B------:R-:W-:-:S03]  /*2880*/  ISETP.GT.AND P1, PT, R3, RZ, P2 ;  /* 0x000000ff0300720c */ /* 0x000fc60001724270 */
[----:B------:R-:W-:Y:S10]  /*2890*/  @!P0 BRA `(.L_x_29) ;  /* 0x0000002000888947 */ /* 0x000ff40003800000 */
[----:B------:R-:W0:Y:S01]  /*28a0*/  LDC.64 R90, c[0x0][0x5b8] ;  /* 0x00016e00ff5a7b82 */ /* 0x000e220000000a00 */
[----:B------:R-:W-:-:S07]  /*28b0*/  ULDC.64 UR4, c[0x0][0x5c0] ;  /* 0x0001700000047ab9 */ /* 0x000fce0000000a00 */
[----:B------:R-:W1:Y:S08]  /*28c0*/  LDC.64 R92, c[0x0][0x5b0] ;  /* 0x00016c00ff5c7b82 */ /* 0x000e700000000a00 */
[----:B------:R-:W2:Y:S01]  /*28d0*/  LDC.64 R94, c[0x0][0x5a8] ;  /* 0x00016a00ff5e7b82 */ /* 0x000ea20000000a00 */
[-C--:B0-----:R-:W-:Y:S02]  /*28e0*/  IMAD R6, R13, R90.reuse, RZ ;  /* 0x0000005a0d067224 */ /* 0x081fe400078e02ff */
[----:B------:R-:W-:-:S04]  /*28f0*/  IMAD.WIDE.U32 R88, R83, R90, R10 ;  /* 0x0000005a53587225 */ /* 0x000fc800078e000a */
[----:B------:R-:W-:Y:S02]  /*2900*/  IMAD R87, R83, R91, R6 ;  /* 0x0000005b53577224 */ /* 0x000fe400078e0206 */
[-C--:B-1----:R-:W-:Y:S02]  /*2910*/  IMAD R5, R85, R92.reuse, RZ ;  /* 0x0000005c55057224 */ /* 0x082fe400078e02ff */
[----:B------:R-:W-:Y:S02]  /*2920*/  IMAD.IADD R13, R89, 0x1, R87 ;  /* 0x00000001590d7824 */ /* 0x000fe400078e0257 */
[----:B------:R-:W-:Y:S02]  /*2930*/  IMAD.MOV.U32 R12, RZ, RZ, R88 ;  /* 0x000000ffff0c7224 */ /* 0x000fe400078e0058 */
[C---:B------:R-:W-:Y:S02]  /*2940*/  IMAD R91, R84.reuse, R93, R5 ;  /* 0x0000005d545b7224 */ /* 0x040fe400078e0205 */
[----:B------:R-:W-:-:S04]  /*2950*/  IMAD.WIDE.U32 R6, R84, R92, R12 ;  /* 0x0000005c54067225 */ /* 0x000fc800078e000c */
[----:B------:R-:W-:Y:S01]  /*2960*/  IMAD.IADD R5, R7, 0x1, R91 ;  /* 0x0000000107057824 */ /* 0x000fe200078e025b */
[----:B--2---:R-:W-:-:S04]  /*2970*/  LEA R14, P0, R6, R94, 0x1 ;  /* 0x0000005e060e7211 */ /* 0x004fc800078008ff */
[----:B------:R-:W-:-:S05]  /*2980*/  LEA.HI.X R15, R6, R95, R5, 0x1, P0 ;  /* 0x0000005f060f7211 */ /* 0x000fca00000f0c05 */
[----:B------:R0:W2:Y:S01]  /*2990*/  @P1 LDG.E.LTC128B.U16 R5, desc[UR40][R14.64] ;  /* 0x000000280e051981 */ /* 0x0000a2000c1e1520 */
[----:B------:R-:W-:Y:S01]  /*29a0*/  LEA R8, P0, R86, UR4, 0x1 ;  /* 0x0000000456087c11 */ /* 0x000fe2000f8008ff */
[----:B------:R-:W-:Y:S01]  /*29b0*/  IMAD.WIDE.U32 R6, R84, R92, R10 ;  /* 0x0000005c54067225 */ /* 0x000fe200078e000a */
[----:B------:R-:W-:Y:S03]  /*29c0*/  BSSY B1, `(.L_x_30) ;  /* 0x0000012000017945 */ /* 0x000fe60003800000 */
[----:B------:R-:W-:Y:S02]  /*29d0*/  IMAD.IADD R7, R91, 0x1, R7 ;  /* 0x000000015b077824 */ /* 0x000fe400078e0207 */
[----:B------:R-:W-:Y:S01]  /*29e0*/  IMAD.WIDE.U32 R20, R83, R90, R6 ;  /* 0x0000005a53147225 */ /* 0x000fe200078e0006 */
[----:B0-----:R-:W-:-:S03]  /*29f0*/  SHF.L.U64.HI R15, R92, 0x3, R93 ;  /* 0x000000035c0f7819 */ /* 0x001fc6000001025d */
[----:B------:R-:W-:Y:S01]  /*2a00*/  IMAD.IADD R7, R87, 0x1, R21 ;  /* 0x0000000157077824 */ /* 0x000fe200078e0215 */
[----:B------:R-:W-:Y:S01]  /*2a10*/  LEA R6, P4, R20, R94, 0x1 ;  /* 0x0000005e14067211 */ /* 0x000fe200078808ff */
[----:B------:R-:W-:-:S03]  /*2a20*/  IMAD.SHL.U32 R14, R92, 0x8, RZ ;  /* 0x000000085c0e7824 */ /* 0x000fc600078e00ff */
[----:B------:R-:W-:Y:S01]  /*2a30*/  LEA.HI.X R7, R20, R95, R7, 0x1, P4 ;  /* 0x0000005f14077211 */ /* 0x000fe200020f0c07 */
[----:B--2---:R-:W-:-:S04]  /*2a40*/  IMAD.U32 R9, R5, 0x10000, RZ ;  /* 0x0001000005097824 */ /* 0x004fc800078e00ff */
[----:B------:R-:W-:-:S04]  /*2a50*/  FMUL R9, R9, R72 ;  /* 0x0000004809097220 */ /* 0x000fc80000400000 */
[----:B------:R-:W-:Y:S01]  /*2a60*/  FFMA R24, R24, R19, R9 ;  /* 0x0000001318187223 */ /* 0x000fe20000000009 */
[----:B------:R-:W-:Y:S02]  /*2a70*/  LEA.HI.X R9, R86, UR5, R97, 0x1, P0 ;  /* 0x0000000556097c11 */ /* 0x000fe400080f0c61 */
[----:B------:R-:W-:Y:S02]  /*2a80*/  ISETP.GT.AND P0, PT, R4, 0x1, PT ;  /* 0x000000010400780c */ /* 0x000fe40003f04270 */
[----:B------:R-:W-:Y:S02]  /*2a90*/  F2FP.BF16.F32.PACK_AB R24, RZ, R24 ;  /* 0x00000018ff18723e */ /* 0x000fe400000010ff */
[----:B------:R-:W-:-:S03]  /*2aa0*/  ISETP.GT.AND P3, PT, R3, RZ, P0 ;  /* 0x000000ff0300720c */ /* 0x000fc60000764270 */
[----:B------:R0:W-:Y:S10]  /*2ab0*/  @P1 STG.E.U16 desc[UR40][R8.64], R24 ;  /* 0x0000001808001986 */ /* 0x0001f4000c101528 */
[----:B------:R-:W-:Y:S05]  /*2ac0*/  @!P3 BRA `(.L_x_31) ;  /* 0x000000000004b947 */ /* 0x000fea0003800000 */
[----:B------:R1:W5:Y:S02]  /*2ad0*/  LDG.E.LTC128B.U16 R5, desc[UR40][R6.64+0x2] ;  /* 0x0000022806057981 */ /* 0x000364000c1e1520 */
.L_x_31:
[----:B------:R-:W-:Y:S05]  /*2ae0*/  BSYNC B1 ;  /* 0x0000000000017941 */ /* 0x000fea0003800000 */
.L_x_30:
[----:B-----5:R-:W-:Y:S01]  /*2af0*/  IMAD.U32 R85, R5, 0x10000, RZ ;  /* 0x0001000005557824 */ /* 0x020fe200078e00ff */
[----:B------:R-:W-:Y:S01]  /*2b00*/  ISETP.GT.AND P2, PT, R3, 0x8, P2 ;  /* 0x000000080300780c */ /* 0x000fe20001744270 */
[----:B------:R-:W-:Y:S01]  /*2b10*/  IMAD.WIDE.U32 R20, R84, R92, R14 ;  /* 0x0000005c54147225 */ /* 0x000fe200078e000e */
[----:B0-----:R-:W-:-:S03]  /*2b20*/  PRMT R24, R5, 0x7610, R24 ;  /* 0x0000761005187816 */ /* 0x001fc60000000018 */
[----:B------:R-:W-:Y:S01]  /*2b30*/  FMUL R12, R85, R72 ;  /* 0x00000048550c7220 */ /* 0x000fe20000400000 */
[----:B------:R-:W-:Y:S01]  /*2b40*/  IMAD.IADD R91, R91, 0x1, R21 ;  /* 0x000000015b5b7824 */ /* 0x000fe200078e0215 */
[----:B------:R-:W-:Y:S02]  /*2b50*/  IADD3 R88, P1, R88, R20, RZ ;  /* 0x0000001458587210 */ /* 0x000fe40007f3e0ff */
[----:B------:R-:W-:-:S03]  /*2b60*/  FFMA R12, R25, R19, R12 ;  /* 0x00000013190c7223 */ /* 0x000fc6000000000c */
[----:B------:R-:W-:Y:S02]  /*2b70*/  IMAD.X R13, R91, 0x1, R13, P1 ;  /* 0x000000015b0d7824 */ /* 0x000fe400008e060d */
[----:B------:R-:W-:Y:S02]  /*2b80*/  F2FP.BF16.F32.PACK_AB R12, RZ, R12 ;  /* 0x0000000cff0c723e */ /* 0x000fe400000010ff */
[----:B------:R-:W-:Y:S02]  /*2b90*/  LEA R14, P1, R88, R94, 0x1 ;  /* 0x0000005e580e7211 */ /* 0x000fe400078208ff */
[----:B------:R-:W-:Y:S02]  /*2ba0*/  PRMT R21, R12, 0x7610, R21 ;  /* 0x000076100c157816 */ /* 0x000fe40000000015 */
[----:B------:R-:W-:-:S03]  /*2bb0*/  LEA.HI.X R15, R88, R95, R13, 0x1, P1 ;  /* 0x0000005f580f7211 */ /* 0x000fc600008f0c0d */
[----:B------:R0:W-:Y:S04]  /*2bc0*/  @P3 STG.E.U16 desc[UR40][R8.64+0x2], R21 ;  /* 0x0000021508003986 */ /* 0x0001e8000c101528 */
[----:B------:R-:W2:Y:S01]  /*2bd0*/  @P2 LDG.E.LTC128B.U16 R24, desc[UR40][R14.64] ;  /* 0x000000280e182981 */ /* 0x000ea2000c1e1520 */
[----:B------:R-:W-:Y:S01]  /*2be0*/  IADD3 R20, P1, R10, R20, RZ ;  /* 0x000000140a147210 */ /* 0x000fe20007f3e0ff */
[----:B------:R-:W-:Y:S01]  /*2bf0*/  BSSY B1, `(.L_x_32) ;  /* 0x0000011000017945 */ /* 0x000fe20003800000 */
[----:B------:R-:W-:Y:S02]  /*2c00*/  SHF.L.U64.HI R13, R73, 0x1, R74 ;  /* 0x00000001490d7819 */ /* 0x000fe4000001024a */
[----:B------:R-:W-:Y:S01]  /*2c10*/  ISETP.GT.AND P0, PT, R3, 0x8, P0 ;  /* 0x000000080300780c */ /* 0x000fe20000704270 */
[----:B0-----:R-:W-:Y:S01]  /*2c20*/  IMAD.X R21, R11, 0x1, R91, P1 ;  /* 0x000000010b157824 */ /* 0x001fe200008e065b */
[----:B------:R-:W-:Y:S01]  /*2c30*/  LEA R12, P1, R73, R8, 0x1 ;  /* 0x00000008490c7211 */ /* 0x000fe200078208ff */
[----:B------:R-:W-:-:S04]  /*2c40*/  IMAD.WIDE.U32 R20, R83, R90, R20 ;  /* 0x0000005a53147225 */ /* 0x000fc800078e0014 */
[----:B------:R-:W-:Y:S01]  /*2c50*/  IMAD.X R13, R13, 0x1, R9, P1 ;  /* 0x000000010d0d7824 */ /* 0x000fe200008e0609 */
[----:B------:R-:W-:Y:S01]  /*2c60*/  LEA R10, P3, R20, R94, 0x1 ;  /* 0x0000005e140a7211 */ /* 0x000fe200078608ff */
[----:B------:R-:W-:-:S05]  /*2c70*/  IMAD.IADD R11, R87, 0x1, R21 ;  /* 0x00000001570b7824 */ /* 0x000fca00078e0215 */
[----:B------:R-:W-:Y:S01]  /*2c80*/  LEA.HI.X R11, R20, R95, R11, 0x1, P3 ;  /* 0x0000005f140b7211 */ /* 0x000fe200018f0c0b */
[----:B--2---:R-:W-:-:S04]  /*2c90*/  IMAD.U32 R5, R24, 0x10000, RZ ;  /* 0x0001000018057824 */ /* 0x004fc800078e00ff */
[----:B------:R-:W-:-:S04]  /*2ca0*/  FMUL R5, R5, R72 ;  /* 0x0000004805057220 */ /* 0x000fc80000400000 */
[----:B------:R-:W-:-:S05]  /*2cb0*/  FFMA R5, R26, R19, R5 ;  /* 0x000000131a057223 */ /* 0x000fca0000000005 */
[----:B------:R-:W-:-:S05]  /*2cc0*/  F2FP.BF16.F32.PACK_AB R5, RZ, R5 ;  /* 0x00000005ff05723e */ /* 0x000fca00000010ff */
[----:B------:R0:W-:Y:S01]  /*2cd0*/  @P2 STG.E.U16 desc[UR40][R12.64], R5 ;  /* 0x000000050c002986 */ /* 0x0001e2000c101528 */
[----:B------:R-:W-:Y:S05]  /*2ce0*/  @!P0 BRA `(.L_x_33) ;  /* 0x0000000000048947 */ /* 0x000fea0003800000 */
[----:B------:R2:W5:Y:S02]  /*2cf0*/  LDG.E.LTC128B.U16 R24, desc[UR40][R10.64+0x2] ;  /* 0x000002280a187981 */ /* 0x000564000c1e1520 */
.L_x_33:
[----:B------:R-:W-:Y:S05]  /*2d00*/  BSYNC B1 ;  /* 0x0000000000017941 */ /* 0x000fea0003800000 */
.L_x_32:
[----:B0----5:R-:W-:Y:S01]  /*2d10*/  IMAD.U32 R5, R24, 0x10000, RZ ;  /* 0x0001000018057824 */ /* 0x021fe200078e00ff */
[----:B------:R-:W-:Y:S01]  /*2d20*/  ISETP.GT.AND P1, PT, R4, 0x8, PT ;  /* 0x000000080400780c */ /* 0x000fe20003f24270 */
[----:B------:R-:W-:Y:S02]  /*2d30*/  BSSY B1, `(.L_x_34) ;  /* 0x0000008000017945 */ /* 0x000fe40003800000 */
[----:B------:R-:W-:Y:S01]  /*2d40*/  FMUL R14, R5, R72 ;  /* 0x00000048050e7220 */ /* 0x000fe20000400000 */
[----:B------:R-:W-:-:S03]  /*2d50*/  ISETP.GT.AND P2, PT, R3, RZ, P1 ;  /* 0x000000ff0300720c */ /* 0x000fc60000f44270 */
[----:B------:R-:W-:-:S05]  /*2d60*/  FFMA R14, R27, R19, R14 ;  /* 0x000000131b0e7223 */ /* 0x000fca000000000e */
[----:B------:R-:W-:-:S05]  /*2d70*/  F2FP.BF16.F32.PACK_AB R14, RZ, R14 ;  /* 0x0000000eff0e723e */ /* 0x000fca00000010ff */
[----:B------:R0:W-:Y:S01]  /*2d80*/  @P0 STG.E.U16 desc[UR40][R12.64+0x2], R14 ;  /* 0x0000020e0c000986 */ /* 0x0001e2000c101528 */
[----:B------:R-:W-:Y:S05]  /*2d90*/  @!P2 BRA `(.L_x_35) ;  /* 0x000000000004a947 */ /* 0x000fea0003800000 */
[----:B------:R3:W5:Y:S02]  /*2da0*/  LDG.E.LTC128B.U16 R24, desc[UR40][R6.64+0x10] ;  /* 0x0000102806187981 */ /* 0x000764000c1e1520 */
.L_x_35:
[----:B------:R-:W-:Y:S05]  /*2db0*/  BSYNC B1 ;  /* 0x0000000000017941 */ /* 0x000fea0003800000 */
.L_x_34:
[----:B-----5:R-:W-:Y:S01]  /*2dc0*/  IMAD.U32 R5, R24, 0x10000, RZ ;  /* 0x0001000018057824 */ /* 0x020fe200078e00ff */
        /* <DEDUP_REMOVED lines=9> */
.L_x_37:
[----:B------:R-:W-:Y:S05]  /*2e60*/  BSYNC B1 ;  /* 0x0000000000017941 */ /* 0x000fea0003800000 */
.L_x_36:
[----:B----45:R-:W-:Y:S01]  /*2e70*/  IMAD.U32 R5, R24, 0x10000, RZ ;  /* 0x0001000018057824 */ /* 0x030fe200078e00ff */
[----:B------:R-:W-:Y:S01]  /*2e80*/  ISETP.GT.AND P1, PT, R3, 0x8, P1 ;  /* 0x000000080300780c */ /* 0x000fe20000f24270 */
[----:B------:R-:W-:Y:S02]  /*2e90*/  BSSY B1, `(.L_x_38) ;  /* 0x0000007000017945 */ /* 0x000fe40003800000 */
[----:B0-----:R-:W-:-:S04]  /*2ea0*/  FMUL R14, R5, R72 ;  /* 0x00000048050e7220 */ /* 0x001fc80000400000 */
[----:B------:R-:W-:-:S05]  /*2eb0*/  FFMA R14, R29, R19, R14 ;  /* 0x000000131d0e7223 */ /* 0x000fca000000000e */
[----:B------:R-:W-:-:S05]  /*2ec0*/  F2FP.BF16.F32.PACK_AB R14, RZ, R14 ;  /* 0x0000000eff0e723e */ /* 0x000fca00000010ff */
[----:B------:R0:W-:Y:S01]  /*2ed0*/  @P3 STG.E.U16 desc[UR40][R8.64+0x12], R14 ;  /* 0x0000120e08003986 */ /* 0x0001e2000c101528 */
[----:B------:R-:W-:Y:S05]  /*2ee0*/  @!P1 BRA `(.L_x_39) ;  /* 0x0000000000049947 */ /* 0x000fea0003800000 */
[----:B------:R4:W5:Y:S02]  /*2ef0*/  LDG.E.LTC128B.U16 R24, desc[UR40][R10.64+0x10] ;  /* 0x000010280a187981 */ /* 0x000964000c1e1520 */
.L_x_39:
[----:B------:R-:W-:Y:S05]  /*2f00*/  BSYNC B1 ;  /* 0x0000000000017941 */ /* 0x000fea0003800000 */
.L_x_38:
[----:B-----5:R-:W-:Y:S01]  /*2f10*/  IMAD.U32 R5, R24, 0x10000, RZ ;  /* 0x0001000018057824 */ /* 0x020fe200078e00ff */
[----:B------:R-:W-:Y:S01]  /*2f20*/  ISETP.GT.AND P0, PT, R3, 0x8, P0 ;  /* 0x000000080300780c */ /* 0x000fe20000704270 */
[----:B------:R-:W-:Y:S02]  /*2f30*/  BSSY B1, `(.L_x_40) ;  /* 0x0000007000017945 */ /* 0x000fe40003800000 */
[----:B------:R-:W-:-:S04]  /*2f40*/  FMUL R5, R5, R72 ;  /* 0x0000004805057220 */ /* 0x000fc80000400000 */
[----:B------:R-:W-:-:S05]  /*2f50*/  FFMA R5, R30, R19, R5 ;  /* 0x000000131e057223 */ /* 0x000fca0000000005 */
[----:B------:R-:W-:-:S05]  /*2f60*/  F2FP.BF16.F32.PACK_AB R5, RZ, R5 ;  /* 0x00000005ff05723e */ /* 0x000fca00000010ff */
[----:B------:R0:W-:Y:S01]  /*2f70*/  @P1 STG.E.U16 desc[UR40][R12.64+0x10], R5 ;  /* 0x000010050c001986 */ /* 0x0001e2000c101528 */
[----:B------:R-:W-:Y:S05]  /*2f80*/  @!P0 BRA `(.L_x_41) ;  /* 0x0000000000048947 */ /* 0x000fea0003800000 */
[----:B------:R0:W5:Y:S02]  /*2f90*/  LDG.E.LTC128B.U16 R24, desc[UR40][R10.64+0x12] ;  /* 0x000012280a187981 */ /* 0x000164000c1e1520 */
.L_x_41:
[----:B------:R-:W-:Y:S05]  /*2fa0*/  BSYNC B1 ;  /* 0x0000000000017941 */ /* 0x000fea0003800000 */
.L_x_40:
        /* <DEDUP_REMOVED lines=10> */
.L_x_43:
[----:B------:R-:W-:Y:S05]  /*3050*/  BSYNC B1 ;  /* 0x0000000000017941 */ /* 0x000fea0003800000 */
.L_x_42:
        /* <DEDUP_REMOVED lines=10> */
.L_x_45:
[----:B------:R-:W-:Y:S05]  /*3100*/  BSYNC B1 ;  /* 0x0000000000017941 */ /* 0x000fea0003800000 */
.L_x_44:
[----:B0----5:R-:W-:Y:S01]  /*3110*/  IMAD.U32 R5, R24, 0x10000, RZ ;  /* 0x0001000018057824 */ /* 0x021fe200078e00ff */
        /* <DEDUP_REMOVED lines=8> */
.L_x_47:
[----:B------:R-:W-:Y:S05]  /*31a0*/  BSYNC B1 ;  /* 0x0000000000017941 */ /* 0x000fea0003800000 */
.L_x_46:
        /* <DEDUP_REMOVED lines=9> */
.L_x_49:
[----:B------:R-:W-:Y:S05]  /*3240*/  BSYNC B1 ;  /* 0x0000000000017941 */ /* 0x000fea0003800000 */
.L_x_48:
        /* <DEDUP_REMOVED lines=10> */
.L_x_51:
[----:B------:R-:W-:Y:S05]  /*32f0*/  BSYNC B1 ;  /* 0x0000000000017941 */ /* 0x000fea0003800000 */
.L_x_50:
        /* <DEDUP_REMOVED lines=10> */
.L_x_53:
[----:B------:R-:W-:Y:S05]  /*33a0*/  BSYNC B1 ;  /* 0x0000000000017941 */ /* 0x000fea0003800000 */
.L_x_52:
        /* <DEDUP_REMOVED lines=9> */
.L_x_55:
[----:B------:R-:W-:Y:S05]  /*3440*/  BSYNC B1 ;  /* 0x0000000000017941 */ /* 0x000fea0003800000 */
.L_x_54:
        /* <DEDUP_REMOVED lines=9> */
.L_x_57:
[----:B------:R-:W-:Y:S05]  /*34e0*/  BSYNC B1 ;  /* 0x0000000000017941 */ /* 0x000fea0003800000 */
.L_x_56:
        /* <DEDUP_REMOVED lines=10> */
.L_x_59:
[----:B------:R-:W-:Y:S05]  /*3590*/  BSYNC B1 ;  /* 0x0000000000017941 */ /* 0x000fea0003800000 */
.L_x_58:
        /* <DEDUP_REMOVED lines=10> */
.L_x_61:
[----:B------:R-:W-:Y:S05]  /*3640*/  BSYNC B1 ;  /* 0x0000000000017941 */ /* 0x000fea0003800000 */
.L_x_60:
        /* <DEDUP_REMOVED lines=9> */
.L_x_63:
[----:B------:R-:W-:Y:S05]  /*36e0*/  BSYNC B1 ;  /* 0x0000000000017941 */ /* 0x000fea0003800000 */
.L_x_62:
        /* <DEDUP_REMOVED lines=9> */
.L_x_65:
[----:B------:R-:W-:Y:S05]  /*3780*/  BSYNC B1 ;  /* 0x0000000000017941 */ /* 0x000fea0003800000 */
.L_x_64:
        /* <DEDUP_REMOVED lines=10> */
.L_x_67:
[----:B------:R-:W-:Y:S05]  /*3830*/  BSYNC B1 ;  /* 0x0000000000017941 */ /* 0x000fea0003800000 */
.L_x_66:
        /* <DEDUP_REMOVED lines=10> */
.L_x_69:
[----:B------:R-:W-:Y:S05]  /*38e0*/  BSYNC B1 ;  /* 0x0000000000017941 */ /* 0x000fea0003800000 */
.L_x_68:
        /* <DEDUP_REMOVED lines=9> */
.L_x_71:
[----:B------:R-:W-:Y:S05]  /*3980*/  BSYNC B1 ;  /* 0x0000000000017941 */ /* 0x000fea0003800000 */
.L_x_70:
        /* <DEDUP_REMOVED lines=9> */
.L_x_73:
[----:B------:R-:W-:Y:S05]  /*3a20*/  BSYNC B1 ;  /* 0x0000000000017941 */ /* 0x000fea0003800000 */
.L_x_72:
        /* <DEDUP_REMOVED lines=10> */
.L_x_75:
[----:B------:R-:W-:Y:S05]  /*3ad0*/  BSYNC B1 ;  /* 0x0000000000017941 */ /* 0x000fea0003800000 */
.L_x_74:
        /* <DEDUP_REMOVED lines=10> */
.L_x_77:
[----:B------:R-:W-:Y:S05]  /*3b80*/  BSYNC B1 ;  /* 0x0000000000017941 */ /* 0x000fea0003800000 */
.L_x_76:
        /* <DEDUP_REMOVED lines=9> */
.L_x_79:
[----:B------:R-:W-:Y:S05]  /*3c20*/  BSYNC B1 ;  /* 0x0000000000017941 */ /* 0x000fea0003800000 */
.L_x_78:
        /* <DEDUP_REMOVED lines=9> */
.L_x_81:
[----:B------:R-:W-:Y:S05]  /*3cc0*/  BSYNC B1 ;  /* 0x0000000000017941 */ /* 0x000fea0003800000 */
.L_x_80:
        /* <DEDUP_REMOVED lines=10> */
.L_x_83:
[----:B------:R-:W-:Y:S05]  /*3d70*/  BSYNC B1 ;  /* 0x0000000000017941 */ /* 0x000fea0003800000 */
.L_x_82:
        /* <DEDUP_REMOVED lines=10> */
.L_x_85:
[----:B------:R-:W-:Y:S05]  /*3e20*/  BSYNC B1 ;  /* 0x0000000000017941 */ /* 0x000fea0003800000 */
.L_x_84:
        /* <DEDUP_REMOVED lines=9> */
.L_x_87:
[----:B------:R-:W-:Y:S05]  /*3ec0*/  BSYNC B1 ;  /* 0x0000000000017941 */ /* 0x000fea0003800000 */
.L_x_86:
        /* <DEDUP_REMOVED lines=9> */
.L_x_89:
[----:B------:R-:W-:Y:S05]  /*3f60*/  BSYNC B1 ;  /* 0x0000000000017941 */ /* 0x000fea0003800000 */
.L_x_88:
        /* <DEDUP_REMOVED lines=10> */
.L_x_91:
[----:B------:R-:W-:Y:S05]  /*4010*/  BSYNC B1 ;  /* 0x0000000000017941 */ /* 0x000fea0003800000 */
.L_x_90:
        /* <DEDUP_REMOVED lines=10> */
.L_x_93:
[----:B------:R-:W-:Y:S05]  /*40c0*/  BSYNC B1 ;  /* 0x0000000000017941 */ /* 0x000fea0003800000 */
.L_x_92:
        /* <DEDUP_REMOVED lines=9> */
.L_x_95:
[----:B------:R-:W-:Y:S05]  /*4160*/  BSYNC B1 ;  /* 0x0000000000017941 */ /* 0x000fea0003800000 */
.L_x_94:
        /* <DEDUP_REMOVED lines=9> */
.L_x_97:
[----:B------:R-:W-:Y:S05]  /*4200*/  BSYNC B1 ;  /* 0x0000000000017941 */ /* 0x000fea0003800000 */
.L_x_96:
        /* <DEDUP_REMOVED lines=10> */
.L_x_99:
[----:B------:R-:W-:Y:S05]  /*42b0*/  BSYNC B1 ;  /* 0x0000000000017941 */ /* 0x000fea0003800000 */
.L_x_98:
        /* <DEDUP_REMOVED lines=10> */
.L_x_101:
[----:B------:R-:W-:Y:S05]  /*4360*/  BSYNC B1 ;  /* 0x0000000000017941 */ /* 0x000fea0003800000 */
.L_x_100:
        /* <DEDUP_REMOVED lines=9> */
.L_x_103:
[----:B------:R-:W-:Y:S05]  /*4400*/  BSYNC B1 ;  /* 0x0000000000017941 */ /* 0x000fea0003800000 */
.L_x_102:
        /* <DEDUP_REMOVED lines=9> */
.L_x_105:
[----:B------:R-:W-:Y:S05]  /*44a0*/  BSYNC B1 ;  /* 0x0000000000017941 */ /* 0x000fea0003800000 */
.L_x_104:
        /* <DEDUP_REMOVED lines=10> */
.L_x_107:
[----:B------:R-:W-:Y:S05]  /*4550*/  BSYNC B1 ;  /* 0x0000000000017941 */ /* 0x000fea0003800000 */
.L_x_106:
        /* <DEDUP_REMOVED lines=10> */
.L_x_109:
[----:B------:R-:W-:Y:S05]  /*4600*/  BSYNC B1 ;  /* 0x0000000000017941 */ /* 0x000fea0003800000 */
.L_x_108:
        /* <DEDUP_REMOVED lines=9> */
.L_x_111:
[----:B------:R-:W-:Y:S05]  /*46a0*/  BSYNC B1 ;  /* 0x0000000000017941 */ /* 0x000fea0003800000 */
.L_x_110:
        /* <DEDUP_REMOVED lines=9> */
.L_x_113:
[----:B------:R-:W-:Y:S05]  /*4740*/  BSYNC B1 ;  /* 0x0000000000017941 */ /* 0x000fea0003800000 */
.L_x_112:
        /* <DEDUP_REMOVED lines=10> */
.L_x_115:
[----:B------:R-:W-:Y:S05]  /*47f0*/  BSYNC B1 ;  /* 0x0000000000017941 */ /* 0x000fea0003800000 */
.L_x_114:
[----:B-----5:R-:W-:Y:S01]  /*4800*/  IMAD.U32 R5, R24, 0x10000, RZ ;  /* 0x0001000018057824 */ /* 0x020fe200078e00ff */
[----:B------:R-:W-:Y:S01]  /*4810*/  ISETP.GT.AND P0, PT, R4, 0x59, PT ;  /* 0x000000590400780c */ /* 0x000fe20003f04270 */
[----:B------:R-:W-:Y:S01]  /*4820*/  @P2 IMAD.MOV.U32 R4, RZ, RZ, R8 ;  /* 0x000000ffff042224 */ /* 0x000fe200078e0008 */
[----:B------:R-:W-:Y:S01]  /*4830*/  BSSY B1, `(.L_x_116) ;  /* 0x000000a000017945 */ /* 0x000fe20003800000 */
[----:B------:R-:W-:Y:S01]  /*4840*/  FMUL R5, R5, R72 ;  /* 0x0000004805057220 */ /* 0x000fe20000400000 */
[----:B------:R-:W-:-:S03]  /*4850*/  ISETP.GT.AND P3, PT, R3, RZ, P0 ;  /* 0x000000ff0300720c */ /* 0x000fc60000764270 */
[----:B------:R-:W-:-:S05]  /*4860*/  FFMA R5, R68, R19, R5 ;  /* 0x0000001344057223 */ /* 0x000fca0000000005 */
[----:B------:R-:W-:-:S04]  /*4870*/  F2FP.BF16.F32.PACK_AB R5, RZ, R5 ;  /* 0x00000005ff05723e */ /* 0x000fc800000010ff */
[----:B0-----:R-:W-:Y:S01]  /*4880*/  PRMT R14, R5, 0x7610, R14 ;  /* 0x00007610050e7816 */ /* 0x001fe2000000000e */
[----:B------:R-:W-:-:S05]  /*4890*/  @P2 IMAD.MOV.U32 R5, RZ, RZ, R9 ;  /* 0x000000ffff052224 */ /* 0x000fca00078e0009 */
[----:B------:R0:W-:Y:S01]  /*48a0*/  @P2 STG.E.U16 desc[UR40][R4.64+0xb0], R14 ;  /* 0x0000b00e04002986 */ /* 0x0001e2000c101528 */
[----:B------:R-:W-:Y:S05]  /*48b0*/  @!P3 BRA `(.L_x_117) ;  /* 0x000000000004b947 */ /* 0x000fea0003800000 */
[----:B------:R0:W5:Y:S02]  /*48c0*/  LDG.E.LTC128B.U16 R24, desc[UR40][R6.64+0xb2] ;  /* 0x0000b22806187981 */ /* 0x000164000c1e1520 */
.L_x_117:
[----:B------:R-:W-:Y:S05]  /*48d0*/  BSYNC B1 ;  /* 0x0000000000017941 */ /* 0x000fea0003800000 */
.L_x_116:
        /* <DEDUP_REMOVED lines=9> */
.L_x_119:
[----:B------:R-:W-:Y:S05]  /*4970*/  BSYNC B1 ;  /* 0x0000000000017941 */ /* 0x000fea0003800000 */
.L_x_118:
[----:B-----5:R-:W-:Y:S01]  /*4980*/  IMAD.U32 R5, R24, 0x10000, RZ ;  /* 0x0001000018057824 */ /* 0x020fe200078e00ff */
[----:B------:R-:W-:Y:S01]  /*4990*/  ISETP.GT.AND P0, PT, R3, 0x8, P0 ;  /* 0x000000080300780c */ /* 0x000fe20000704270 */
[----:B0-----:R-:W-:Y:S01]  /*49a0*/  @P1 IMAD.MOV.U32 R4, RZ, RZ, R12 ;  /* 0x000000ffff041224 */ /* 0x001fe200078e000c */
[----:B------:R-:W-:Y:S01]  /*49b0*/  BSSY B1, `(.L_x_120) ;  /* 0x0000009000017945 */ /* 0x000fe20003800000 */
[----:B------:R-:W-:-:S04]  /*49c0*/  FMUL R5, R5, R72 ;  /* 0x0000004805057220 */ /* 0x000fc80000400000 */
[----:B------:R-:W-:-:S05]  /*49d0*/  FFMA R5, R70, R19, R5 ;  /* 0x0000001346057223 */ /* 0x000fca0000000005 */
[----:B------:R-:W-:-:S04]  /*49e0*/  F2FP.BF16.F32.PACK_AB R5, RZ, R5 ;  /* 0x00000005ff05723e */ /* 0x000fc800000010ff */
[----:B-1-3--:R-:W-:Y:S01]  /*49f0*/  PRMT R6, R5, 0x7610, R6 ;  /* 0x0000761005067816 */ /* 0x00afe20000000006 */
[----:B------:R-:W-:-:S05]  /*4a00*/  @P1 IMAD.MOV.U32 R5, RZ, RZ, R13 ;  /* 0x000000ffff051224 */ /* 0x000fca00078e000d */
[----:B------:R0:W-:Y:S01]  /*4a10*/  @P1 STG.E.U16 desc[UR40][R4.64+0xb0], R6 ;  /* 0x0000b00604001986 */ /* 0x0001e2000c101528 */
[----:B------:R-:W-:Y:S05]  /*4a20*/  @!P0 BRA `(.L_x_121) ;  /* 0x0000000000048947 */ /* 0x000fea0003800000 */
[----:B------:R1:W5:Y:S02]  /*4a30*/  LDG.E.LTC128B.U16 R24, desc[UR40][R10.64+0xb2] ;  /* 0x0000b2280a187981 */ /* 0x000364000c1e1520 */
.L_x_121:
[----:B------:R-:W-:Y:S05]  /*4a40*/  BSYNC B1 ;  /* 0x0000000000017941 */ /* 0x000fea0003800000 */
.L_x_120:
[----:B------:R-:W-:Y:S05]  /*4a50*/  @!P0 BRA `(.L_x_122) ;  /* 0x0000000c00c88947 */ /* 0x000fea0003800000 */
[----:B-----5:R-:W-:-:S04]  /*4a60*/  IMAD.U32 R3, R24, 0x10000, RZ ;  /* 0x0001000018037824 */ /* 0x020fc800078e00ff */
[----:B0-----:R-:W-:-:S04]  /*4a70*/  FMUL R4, R3, R72 ;  /* 0x0000004803047220 */ /* 0x001fc80000400000 */
[----:B------:R-:W-:-:S05]  /*4a80*/  FFMA R4, R71, R19, R4 ;  /* 0x0000001347047223 */ /* 0x000fca0000000004 */
[----:B------:R-:W-:-:S05]  /*4a90*/  F2FP.BF16.F32.PACK_AB R4, RZ, R4 ;  /* 0x00000004ff04723e */ /* 0x000fca00000010ff */
[----:B------:R3:W-:Y:S01]  /*4aa0*/  STG.E.U16 desc[UR40][R12.64+0xb2], R4 ;  /* 0x0000b2040c007986 */ /* 0x0007e2000c101528 */
[----:B------:R-:W-:Y:S05]  /*4ab0*/  BRA `(.L_x_122) ;  /* 0x0000000c00b07947 */ /* 0x000fea0003800000 */
.L_x_29:
[----:B------:R-:W-:Y:S01]  /*4ac0*/  ISETP.GT.AND P3, PT, R4, 0x1, PT ;  /* 0x000000010400780c */ /* 0x000fe20003f64270 */
[----:B------:R-:W-:Y:S01]  /*4ad0*/  ULDC.64 UR4, c[0x0][0x5c0] ;  /* 0x0001700000047ab9 */ /* 0x000fe20000000a00 */
[-C--:B------:R-:W-:Y:S01]  /*4ae0*/  FMUL R24, R24, R19.reuse ;  /* 0x0000001318187220 */ /* 0x080fe20000400000 */
[----:B------:R-:W-:Y:S01]  /*4af0*/  LEA R6, P4, R86, UR4, 0x1 ;  /* 0x0000000456067c11 */ /* 0x000fe2000f8808ff */
[-C--:B------:R-:W-:Y:S01]  /*4b00*/  FMUL R25, R25, R19.reuse ;  /* 0x0000001319197220 */ /* 0x080fe20000400000 */
[----:B------:R-:W-:Y:S01]  /*4b10*/  ISETP.GT.AND P0, PT, R3, RZ, P3 ;  /* 0x000000ff0300720c */ /* 0x000fe20001f04270 */
[-C--:B------:R-:W-:Y:S01]  /*4b20*/  FMUL R26, R26, R19.reuse ;  /* 0x000000131a1a7220 */ /* 0x080fe20000400000 */
[----:B------:R-:W-:Y:S01]  /*4b30*/  F2FP.BF16.F32.PACK_AB R24, RZ, R24 ;  /* 0x00000018ff18723e */ /* 0x000fe200000010ff */
[-C--:B------:R-:W-:Y:S01]  /*4b40*/  FMUL R27, R27, R19.reuse ;  /* 0x000000131b1b7220 */ /* 0x080fe20000400000 */
[----:B------:R-:W-:Y:S01]  /*4b50*/  LEA.HI.X R7, R86, UR5, R97, 0x1, P4 ;  /* 0x0000000556077c11 */ /* 0x000fe2000a0f0c61 */
[----:B------:R-:W-:Y:S01]  /*4b60*/  FMUL R28, R28, R19 ;  /* 0x000000131c1c7220 */ /* 0x000fe20000400000 */
[----:B------:R-:W-:Y:S01]  /*4b70*/  F2FP.BF16.F32.PACK_AB R25, RZ, R25 ;  /* 0x00000019ff19723e */ /* 0x000fe200000010ff */
[-C--:B------:R-:W-:Y:S01]  /*4b80*/  FMUL R29, R29, R19.reuse ;  /* 0x000000131d1d7220 */ /* 0x080fe20000400000 */
[----:B------:R-:W-:Y:S01]  /*4b90*/  ISETP.GT.AND P2, PT, R3, 0x8, P2 ;  /* 0x000000080300780c */ /* 0x000fe20001744270 */
[----:B------:R-:W-:Y:S01]  /*4ba0*/  @P1 STG.E.U16 desc[UR40][R6.64], R24 ;  /* 0x0000001806001986 */ /* 0x000fe2000c101528 */
[----:B------:R-:W-:Y:S01]  /*4bb0*/  ISETP.GT.AND P1, PT, R4, 0x8, PT ;  /* 0x000000080400780c */ /* 0x000fe20003f24270 */
[-C--:B------:R-:W-:Y:S01]  /*4bc0*/  FMUL R30, R30, R19.reuse ;  /* 0x000000131e1e7220 */ /* 0x080fe20000400000 */
[C---:B------:R-:W-:Y:S01]  /*4bd0*/  SHF.L.U64.HI R5, R73.reuse, 0x1, R74 ;  /* 0x0000000149057819 */ /* 0x040fe2000001024a */
[----:B------:R-:W-:Y:S01]  /*4be0*/  @P0 STG.E.U16 desc[UR40][R6.64+0x2], R25 ;  /* 0x0000021906000986 */ /* 0x000fe2000c101528 */
[----:B------:R-:W-:Y:S01]  /*4bf0*/  LEA R8, P5, R73, R6, 0x1 ;  /* 0x0000000649087211 */ /* 0x000fe200078a08ff */
[-C--:B------:R-:W-:Y:S01]  /*4c00*/  FMUL R31, R31, R19.reuse ;  /* 0x000000131f1f7220 */ /* 0x080fe20000400000 */
[----:B------:R-:W-:Y:S01]  /*4c10*/  ISETP.GT.AND P3, PT, R3, 0x8, P3 ;  /* 0x000000080300780c */ /* 0x000fe20001f64270 */
[-C--:B------:R-:W-:Y:S01]  /*4c20*/  FMUL R32, R32, R19.reuse ;  /* 0x0000001320207220 */ /* 0x080fe20000400000 */
[----:B------:R-:W-:Y:S01]  /*4c30*/  ISETP.GT.AND P0, PT, R4, 0x9, PT ;  /* 0x000000090400780c */ /* 0x000fe20003f04270 */
[----:B------:R-:W-:Y:S01]  /*4c40*/  IMAD.X R9, R5, 0x1, R7, P5 ;  /* 0x0000000105097824 */ /* 0x000fe200028e0607 */
[----:B------:R-:W-:Y:S01]  /*4c50*/  ISETP.GT.AND P4, PT, R3, RZ, P1 ;  /* 0x000000ff0300720c */ /* 0x000fe20000f84270 */
[-C--:B------:R-:W-:Y:S01]  /*4c60*/  FMUL R33, R33, R19.reuse ;  /* 0x0000001321217220 */ /* 0x080fe20000400000 */
[----:B------:R-:W-:Y:S01]  /*4c70*/  F2FP.BF16.F32.PACK_AB R26, RZ, R26 ;  /* 0x0000001aff1a723e */ /* 0x000fe200000010ff */
[-C--:B------:R-:W-:Y:S01]  /*4c80*/  FMUL R34, R34, R19.reuse ;  /* 0x0000001322227220 */ /* 0x080fe20000400000 */
[----:B------:R-:W-:Y:S01]  /*4c90*/  ISETP.GT.AND P5, PT, R3, RZ, P0 ;  /* 0x000000ff0300720c */ /* 0x000fe200007a4270 */
[----:B------:R-:W-:Y:S01]  /*4ca0*/  FMUL R35, R35, R19 ;  /* 0x0000001323237220 */ /* 0x000fe20000400000 */
[----:B------:R-:W-:Y:S01]  /*4cb0*/  F2FP.BF16.F32.PACK_AB R27, RZ, R27 ;  /* 0x0000001bff1b723e */ /* 0x000fe200000010ff */
[----:B------:R-:W-:Y:S01]  /*4cc0*/  @P2 STG.E.U16 desc[UR40][R8.64], R26 ;  /* 0x0000001a08002986 */ /* 0x000fe2000c101528 */
[----:B------:R-:W-:Y:S01]  /*4cd0*/  F2FP.BF16.F32.PACK_AB R28, RZ, R28 ;  /* 0x0000001cff1c723e */ /* 0x000fe200000010ff */
[-C--:B------:R-:W-:Y:S01]  /*4ce0*/  FMUL R36, R36, R19.reuse ;  /* 0x0000001324247220 */ /* 0x080fe20000400000 */
[----:B------:R-:W-:Y:S01]  /*4cf0*/  ISETP.GT.AND P2, PT, R3, 0x8, P1 ;  /* 0x000000080300780c */ /* 0x000fe20000f44270 */
[----:B------:R-:W-:Y:S01]  /*4d00*/  @P3 STG.E.U16 desc[UR40][R8.64+0x2], R27 ;  /* 0x0000021b08003986 */ /* 0x000fe2000c101528 */
[----:B------:R-:W-:Y:S01]  /*4d10*/  ISETP.GT.AND P1, PT, R4, 0x10, PT ;  /* 0x000000100400780c */ /* 0x000fe20003f24270 */
[----:B------:R-:W-:Y:S01]  /*4d20*/  FMUL R37, R37, R19 ;  /* 0x0000001325257220 */ /* 0x000fe20000400000 */
[----:B------:R-:W-:Y:S01]  /*4d30*/  F2FP.BF16.F32.PACK_AB R29, RZ, R29 ;  /* 0x0000001dff1d723e */ /* 0x000fe200000010ff */
[----:B------:R-:W-:Y:S01]  /*4d40*/  @P4 STG.E.U16 desc[UR40][R6.64+0x10], R28 ;  /* 0x0000101c06004986 */ /* 0x000fe2000c101528 */
[C---:B------:R-:W-:Y:S01]  /*4d50*/  ISETP.GT.AND P3, PT, R3.reuse, 0x8, P0 ;  /* 0x000000080300780c */ /* 0x040fe20000764270 */
[-C--:B------:R-:W-:Y:S01]  /*4d60*/  FMUL R38, R38, R19.reuse ;  /* 0x0000001326267220 */ /* 0x080fe20000400000 */
[----:B------:R-:W-:Y:S01]  /*4d70*/  ISETP.GT.AND P0, PT, R4, 0x11, PT ;  /* 0x000000110400780c */ /* 0x000fe20003f04270 */
[----:B------:R-:W-:Y:S01]  /*4d80*/  @P5 STG.E.U16 desc[UR40][R6.64+0x12], R29 ;  /* 0x0000121d06005986 */ /* 0x000fe2000c101528 */
        /* <DEDUP_REMOVED lines=108> */
[----:B------:R-:W-:-:S02]  /*5450*/  F2FP.BF16.F32.PACK_AB R52, RZ, R52 ;  /* 0x00000034ff34723e */ /* 0x000fc400000010ff */
[C---:B------:R-:W-:Y:S01]  /*5460*/  ISETP.GT.AND P2, PT, R3.reuse, 0x8, P1 ;  /* 0x000000080300780c */ /* 0x040fe20000f44270 */
[----:B------:R-:W-:Y:S01]  /*5470*/  @P3 STG.E.U16 desc[UR40][R8.64+0x62], R51 ;  /* 0x0000623308003986 */ /* 0x000fe2000c101528 */
[C---:B------:R-:W-:Y:S02]  /*5480*/  ISETP.GT.AND P1, PT, R4.reuse, 0x40, PT ;  /* 0x000000400400780c */ /* 0x040fe40003f24270 */
[----:B------:R-:W-:Y:S01]  /*5490*/  F2FP.BF16.F32.PACK_AB R53, RZ, R53 ;  /* 0x00000035ff35723e */ /* 0x000fe200000010ff */
[----:B------:R-:W-:Y:S01]  /*54a0*/  @P4 STG.E.U16 desc[UR40][R6.64+0x70], R52 ;  /* 0x0000703406004986 */ /* 0x000fe2000c101528 */
[C---:B------:R-:W-:Y:S02]  /*54b0*/  ISETP.GT.AND P3, PT, R3.reuse, 0x8, P0 ;  /* 0x000000080300780c */ /* 0x040fe40000764270 */
[----:B------:R-:W-:Y:S01]  /*54c0*/  ISETP.GT.AND P0, PT, R4, 0x41, PT ;  /* 0x000000410400780c */ /* 0x000fe20003f04270 */
[----:B------:R-:W-:Y:S01]  /*54d0*/  @P5 STG.E.U16 desc[UR40][R6.64+0x72], R53 ;  /* 0x0000723506005986 */ /* 0x000fe2000c101528 */
[----:B------:R-:W-:-:S02]  /*54e0*/  ISETP.GT.AND P4, PT, R3, RZ, P1 ;  /* 0x000000ff0300720c */ /* 0x000fc40000f84270 */
[C---:B------:R-:W-:Y:S02]  /*54f0*/  ISETP.GT.AND P5, PT, R3.reuse, RZ, P0 ;  /* 0x000000ff0300720c */ /* 0x040fe400007a4270 */
[----:B------:R-:W-:Y:S02]  /*5500*/  F2FP.BF16.F32.PACK_AB R54, RZ, R54 ;  /* 0x00000036ff36723e */ /* 0x000fe400000010ff */
[----:B------:R-:W-:Y:S02]  /*5510*/  F2FP.BF16.F32.PACK_AB R55, RZ, R55 ;  /* 0x00000037ff37723e */ /* 0x000fe400000010ff */
[----:B------:R-:W-:Y:S01]  /*5520*/  F2FP.BF16.F32.PACK_AB R56, RZ, R56 ;  /* 0x00000038ff38723e */ /* 0x000fe200000010ff */
[----:B------:R-:W-:Y:S01]  /*5530*/  @P2 STG.E.U16 desc[UR40][R8.64+0x70], R54 ;  /* 0x0000703608002986 */ /* 0x000fe2000c101528 */
[----:B------:R-:W-:Y:S02]  /*5540*/  F2FP.BF16.F32.PACK_AB R57, RZ, R57 ;  /* 0x00000039ff39723e */ /* 0x000fe400000010ff */
[C---:B------:R-:W-:Y:S01]  /*5550*/  ISETP.GT.AND P1, PT, R3.reuse, 0x8, P1 ;  /* 0x000000080300780c */ /* 0x040fe20000f24270 */
[----:B------:R-:W-:Y:S01]  /*5560*/  @P3 STG.E.U16 desc[UR40][R8.64+0x72], R55 ;  /* 0x0000723708003986 */ /* 0x000fe2000c101528 */
[----:B------:R-:W-:-:S02]  /*5570*/  ISETP.GT.AND P2, PT, R3, 0x8, P0 ;  /* 0x000000080300780c */ /* 0x000fc40000744270 */
[C---:B------:R-:W-:Y:S01]  /*5580*/  ISETP.GT.AND P0, PT, R4.reuse, 0x49, PT ;  /* 0x000000490400780c */ /* 0x040fe20003f04270 */
[----:B------:R-:W-:Y:S01]  /*5590*/  @P4 STG.E.U16 desc[UR40][R6.64+0x80], R56 ;  /* 0x0000803806004986 */ /* 0x000fe2000c101528 */
[----:B------:R-:W-:Y:S02]  /*55a0*/  ISETP.GT.AND P4, PT, R4, 0x48, PT ;  /* 0x000000480400780c */ /* 0x000fe40003f84270 */
[----:B------:R-:W-:Y:S01]  /*55b0*/  F2FP.BF16.F32.PACK_AB R58, RZ, R58 ;  /* 0x0000003aff3a723e */ /* 0x000fe200000010ff */
[----:B------:R-:W-:Y:S01]  /*55c0*/  @P5 STG.E.U16 desc[UR40][R6.64+0x82], R57 ;  /* 0x0000823906005986 */ /* 0x000fe2000c101528 */
[C---:B------:R-:W-:Y:S02]  /*55d0*/  ISETP.GT.AND P5, PT, R3.reuse, RZ, P4 ;  /* 0x000000ff0300720c */ /* 0x040fe400027a4270 */
[----:B------:R-:W-:Y:S01]  /*55e0*/  ISETP.GT.AND P3, PT, R3, RZ, P0 ;  /* 0x000000ff0300720c */ /* 0x000fe20000764270 */
[----:B------:R-:W-:Y:S01]  /*55f0*/  @P1 STG.E.U16 desc[UR40][R8.64+0x80], R58 ;  /* 0x0000803a08001986 */ /* 0x000fe2000c101528 */
[----:B------:R-:W-:-:S02]  /*5600*/  F2FP.BF16.F32.PACK_AB R59, RZ, R59 ;  /* 0x0000003bff3b723e */ /* 0x000fc400000010ff */
[----:B------:R-:W-:Y:S02]  /*5610*/  F2FP.BF16.F32.PACK_AB R60, RZ, R60 ;  /* 0x0000003cff3c723e */ /* 0x000fe400000010ff */
[C---:B------:R-:W-:Y:S01]  /*5620*/  ISETP.GT.AND P4, PT, R3.reuse, 0x8, P4 ;  /* 0x000000080300780c */ /* 0x040fe20002784270 */
[----:B------:R-:W-:Y:S01]  /*5630*/  @P2 STG.E.U16 desc[UR40][R8.64+0x82], R59 ;  /* 0x0000823b08002986 */ /* 0x000fe2000c101528 */
[----:B------:R-:W-:Y:S02]  /*5640*/  F2FP.BF16.F32.PACK_AB R61, RZ, R61 ;  /* 0x0000003dff3d723e */ /* 0x000fe400000010ff */
[C---:B------:R-:W-:Y:S01]  /*5650*/  ISETP.GT.AND P2, PT, R4.reuse, 0x51, PT ;  /* 0x000000510400780c */ /* 0x040fe20003f44270 */
[----:B------:R-:W-:Y:S01]  /*5660*/  @P5 STG.E.U16 desc[UR40][R6.64+0x90], R60 ;  /* 0x0000903c06005986 */ /* 0x000fe2000c101528 */
[----:B------:R-:W-:Y:S02]  /*5670*/  ISETP.GT.AND P5, PT, R3, 0x8, P0 ;  /* 0x000000080300780c */ /* 0x000fe400007a4270 */
[C---:B------:R-:W-:Y:S01]  /*5680*/  ISETP.GT.AND P1, PT, R4.reuse, 0x58, PT ;  /* 0x000000580400780c */ /* 0x040fe20003f24270 */
[----:B------:R-:W-:Y:S01]  /*5690*/  @P3 STG.E.U16 desc[UR40][R6.64+0x92], R61 ;  /* 0x0000923d06003986 */ /* 0x000fe2000c101528 */
[----:B------:R-:W-:-:S02]  /*56a0*/  ISETP.GT.AND P3, PT, R4, 0x50, PT ;  /* 0x000000500400780c */ /* 0x000fc40003f64270 */
[----:B------:R-:W-:Y:S01]  /*56b0*/  ISETP.GT.AND P0, PT, R4, 0x59, PT ;  /* 0x000000590400780c */ /* 0x000fe20003f04270 */
[----:B------:R-:W-:Y:S01]  /*56c0*/  @P4 IMAD.MOV.U32 R4, RZ, RZ, R8 ;  /* 0x000000ffff044224 */ /* 0x000fe200078e0008 */
[----:B------:R-:W-:Y:S01]  /*56d0*/  F2FP.BF16.F32.PACK_AB R62, RZ, R62 ;  /* 0x0000003eff3e723e */ /* 0x000fe200000010ff */
[----:B------:R-:W-:Y:S01]  /*56e0*/  @P4 IMAD.MOV.U32 R5, RZ, RZ, R9 ;  /* 0x000000ffff054224 */ /* 0x000fe200078e0009 */
[----:B------:R-:W-:Y:S02]  /*56f0*/  F2FP.BF16.F32.PACK_AB R63, RZ, R63 ;  /* 0x0000003fff3f723e */ /* 0x000fe400000010ff */
[----:B------:R-:W-:Y:S02]  /*5700*/  F2FP.BF16.F32.PACK_AB R64, RZ, R64 ;  /* 0x00000040ff40723e */ /* 0x000fe400000010ff */
[----:B------:R0:W-:Y:S01]  /*5710*/  @P4 STG.E.U16 desc[UR40][R4.64+0x90], R62 ;  /* 0x0000903e04004986 */ /* 0x0001e2000c101528 */
[----:B------:R-:W-:Y:S02]  /*5720*/  ISETP.GT.AND P4, PT, R3, RZ, P2 ;  /* 0x000000ff0300720c */ /* 0x000fe40001784270 */
[----:B------:R-:W-:-:S02]  /*5730*/  F2FP.BF16.F32.PACK_AB R65, RZ, R65 ;  /* 0x00000041ff41723e */ /* 0x000fc400000010ff */
[----:B------:R-:W-:Y:S02]  /*5740*/  ISETP.GT.AND P2, PT, R3, 0x8, P2 ;  /* 0x000000080300780c */ /* 0x000fe40001744270 */
[----:B------:R-:W-:Y:S02]  /*5750*/  F2FP.BF16.F32.PACK_AB R66, RZ, R66 ;  /* 0x00000042ff42723e */ /* 0x000fe400000010ff */
[----:B------:R-:W-:Y:S02]  /*5760*/  F2FP.BF16.F32.PACK_AB R67, RZ, R67 ;  /* 0x00000043ff43723e */ /* 0x000fe400000010ff */
[----:B------:R-:W-:Y:S01]  /*5770*/  F2FP.BF16.F32.PACK_AB R68, RZ, R68 ;  /* 0x00000044ff44723e */ /* 0x000fe200000010ff */
[----:B0-----:R-:W-:Y:S01]  /*5780*/  @P5 IMAD.MOV.U32 R4, RZ, RZ, R8 ;  /* 0x000000ffff045224 */ /* 0x001fe200078e0008 */
[----:B------:R-:W-:Y:S01]  /*5790*/  F2FP.BF16.F32.PACK_AB R69, RZ, R69 ;  /* 0x00000045ff45723e */ /* 0x000fe200000010ff */
[----:B------:R-:W-:Y:S01]  /*57a0*/  @P5 IMAD.MOV.U32 R5, RZ, RZ, R9 ;  /* 0x000000ffff055224 */ /* 0x000fe200078e0009 */
[----:B------:R-:W-:-:S02]  /*57b0*/  F2FP.BF16.F32.PACK_AB R70, RZ, R70 ;  /* 0x00000046ff46723e */ /* 0x000fc400000010ff */
[----:B------:R-:W-:Y:S02]  /*57c0*/  F2FP.BF16.F32.PACK_AB R71, RZ, R71 ;  /* 0x00000047ff47723e */ /* 0x000fe400000010ff */
[----:B------:R0:W-:Y:S01]  /*57d0*/  @P5 STG.E.U16 desc[UR40][R4.64+0x92], R63 ;  /* 0x0000923f04005986 */ /* 0x0001e2000c101528 */
[C---:B------:R-:W-:Y:S02]  /*57e0*/  ISETP.GT.AND P5, PT, R3.reuse, RZ, P3 ;  /* 0x000000ff0300720c */ /* 0x040fe40001fa4270 */
[----:B------:R-:W-:-:S11]  /*57f0*/  ISETP.GT.AND P3, PT, R3, 0x8, P3 ;  /* 0x000000080300780c */ /* 0x000fd60001f64270 */
[----:B0-----:R-:W-:Y:S02]  /*5800*/  @P5 IMAD.MOV.U32 R4, RZ, RZ, R6 ;  /* 0x000000ffff045224 */ /* 0x001fe400078e0006 */
[----:B------:R-:W-:-:S05]  /*5810*/  @P5 IMAD.MOV.U32 R5, RZ, RZ, R7 ;  /* 0x000000ffff055224 */ /* 0x000fca00078e0007 */
[----:B------:R0:W-:Y:S01]  /*5820*/  @P5 STG.E.U16 desc[UR40][R4.64+0xa0], R64 ;  /* 0x0000a04004005986 */ /* 0x0001e2000c101528 */
[C---:B------:R-:W-:Y:S02]  /*5830*/  ISETP.GT.AND P5, PT, R3.reuse, RZ, P0 ;  /* 0x000000ff0300720c */ /* 0x040fe400007a4270 */
[----:B------:R-:W-:Y:S01]  /*5840*/  ISETP.GT.AND P0, PT, R3, 0x8, P0 ;  /* 0x000000080300780c */ /* 0x000fe20000704270 */
[----:B0-----:R-:W-:Y:S02]  /*5850*/  @P4 IMAD.MOV.U32 R4, RZ, RZ, R6 ;  /* 0x000000ffff044224 */ /* 0x001fe400078e0006 */
[----:B------:R-:W-:-:S05]  /*5860*/  @P4 IMAD.MOV.U32 R5, RZ, RZ, R7 ;  /* 0x000000ffff054224 */ /* 0x000fca00078e0007 */
[----:B------:R0:W-:Y:S01]  /*5870*/  @P4 STG.E.U16 desc[UR40][R4.64+0xa2], R65 ;  /* 0x0000a24104004986 */ /* 0x0001e2000c101528 */
[C---:B------:R-:W-:Y:S02]  /*5880*/  ISETP.GT.AND P4, PT, R3.reuse, RZ, P1 ;  /* 0x000000ff0300720c */ /* 0x040fe40000f84270 */
[----:B------:R-:W-:Y:S01]  /*5890*/  ISETP.GT.AND P1, PT, R3, 0x8, P1 ;  /* 0x000000080300780c */ /* 0x000fe20000f24270 */
[----:B0-----:R-:W-:Y:S02]  /*58a0*/  @P3 IMAD.MOV.U32 R4, RZ, RZ, R8 ;  /* 0x000000ffff043224 */ /* 0x001fe400078e0008 */
[----:B------:R-:W-:-:S05]  /*58b0*/  @P3 IMAD.MOV.U32 R5, RZ, RZ, R9 ;  /* 0x000000ffff053224 */ /* 0x000fca00078e0009 */
[----:B------:R0:W-:Y:S02]  /*58c0*/  @P3 STG.E.U16 desc[UR40][R4.64+0xa0], R66 ;  /* 0x0000a04204003986 */ /* 0x0001e4000c101528 */
[----:B0-----:R-:W-:Y:S02]  /*58d0*/  @P2 IMAD.MOV.U32 R4, RZ, RZ, R8 ;  /* 0x000000ffff042224 */ /* 0x001fe400078e0008 */
[----:B------:R-:W-:-:S05]  /*58e0*/  @P2 IMAD.MOV.U32 R5, RZ, RZ, R9 ;  /* 0x000000ffff052224 */ /* 0x000fca00078e0009 */
[----:B------:R0:W-:Y:S02]  /*58f0*/  @P2 STG.E.U16 desc[UR40][R4.64+0xa2], R67 ;  /* 0x0000a24304002986 */ /* 0x0001e4000c101528 */
[----:B0-----:R-:W-:Y:S02]  /*5900*/  @P4 IMAD.MOV.U32 R4, RZ, RZ, R6 ;  /* 0x000000ffff044224 */ /* 0x001fe400078e0006 */
[----:B------:R-:W-:-:S05]  /*5910*/  @P4 IMAD.MOV.U32 R5, RZ, RZ, R7 ;  /* 0x000000ffff054224 */ /* 0x000fca00078e0007 */
[----:B------:R0:W-:Y:S04]  /*5920*/  @P4 STG.E.U16 desc[UR40][R4.64+0xb0], R68 ;  /* 0x0000b04404004986 */ /* 0x0001e8000c101528 */
[----:B------:R1:W-:Y:S01]  /*5930*/  @P5 STG.E.U16 desc[UR40][R6.64+0xb2], R69 ;  /* 0x0000b24506005986 */ /* 0x0003e2000c101528 */
[----:B0-----:R-:W-:Y:S02]  /*5940*/  @P1 IMAD.MOV.U32 R4, RZ, RZ, R8 ;  /* 0x000000ffff041224 */ /* 0x001fe400078e0008 */
[----:B------:R-:W-:-:S05]  /*5950*/  @P1 IMAD.MOV.U32 R5, RZ, RZ, R9 ;  /* 0x000000ffff051224 */ /* 0x000fca00078e0009 */
[----:B------:R1:W-:Y:S04]  /*5960*/  @P1 STG.E.U16 desc[UR40][R4.64+0xb0], R70 ;  /* 0x0000b04604001986 */ /* 0x0003e8000c101528 */
[----:B------:R1:W-:Y:S02]  /*5970*/  @P0 STG.E.U16 desc[UR40][R8.64+0xb2], R71 ;  /* 0x0000b24708000986 */ /* 0x0003e4000c101528 */
.L_x_122:
[----:B------:R-:W-:Y:S05]  /*5980*/  BSYNC B0 ;  /* 0x0000000000007941 */ /* 0x000fea0003800000 */
.L_x_28:
[----:B------:R-:W-:Y:S01]  /*5990*/  IADD3 R16, P0, R16, UR38, RZ ;  /* 0x0000002610107c10 */ /* 0x000fe2000ff1e0ff */
[----:B------:R-:W-:Y:S01]  /*59a0*/  ULDC.64 UR4, c[0x0][0x650] ;  /* 0x0001940000047ab9 */ /* 0x000fe20000000a00 */
[----:B------:R-:W-:Y:S01]  /*59b0*/  PRMT R3, RZ, 0x7610, R3 ;  /* 0x00007610ff037816 */ /* 0x000fe20000000003 */
[----:B------:R-:W-:Y:S01]  /*59c0*/  IMAD.MOV.U32 R84, RZ, RZ, -0x1 ;  /* 0xffffffffff547424 */ /* 0x000fe200078e00ff */
[----:B------:R-:W-:Y:S01]  /*59d0*/  IADD3.X R17, R17, UR37, RZ, P0, !PT ;  /* 0x0000002511117c10 */ /* 0x000fe200087fe4ff */
[----:B------:R-:W-:Y:S01]  /*59e0*/  IMAD.MOV.U32 R83, RZ, RZ, -0x1 ;  /* 0xffffffffff537424 */ /* 0x000fe200078e00ff */
[----:B------:R-:W-:-:S04]  /*59f0*/  ISETP.GE.U32.AND P0, PT, R16, UR4, PT ;  /* 0x0000000410007c0c */ /* 0x000fc8000bf06070 */
[----:B------:R-:W-:-:S13]  /*5a00*/  ISETP.GE.U32.AND.EX P0, PT, R17, UR5, PT, P0 ;  /* 0x0000000511007c0c */ /* 0x000fda000bf06100 */
[----:B------:R-:W-:Y:S05]  /*5a10*/  @P0 BRA `(.L_x_123) ;  /* 0x00000004004c0947 */ /* 0x000fea0003800000 */
[----:B-12-4-:R-:W1:Y:S01]  /*5a20*/  LDC.64 R10, c[0x0][0x628] ;  /* 0x00018a00ff0a7b82 */ /* 0x016e620000000a00 */
[----:B---3--:R-:W2:Y:S01]  /*5a30*/  S2R R12, SR_CTAID.X ;  /* 0x00000000000c7919 */ /* 0x008ea20000002500 */
[----:B------:R-:W-:Y:S02]  /*5a40*/  IMAD.MOV.U32 R8, RZ, RZ, R16 ;  /* 0x000000ffff087224 */ /* 0x000fe400078e0010 */
[----:B------:R-:W-:Y:S01]  /*5a50*/  IMAD.MOV.U32 R9, RZ, RZ, R17 ;  /* 0x000000ffff097224 */ /* 0x000fe200078e0011 */
[----:B------:R-:W3:Y:S03]  /*5a60*/  S2R R20, SR_CTAID.Y ;  /* 0x0000000000147919 */ /* 0x000ee60000002600 */
[----:B------:R-:W4:Y:S08]  /*5a70*/  LDC R0, c[0x0][0x630] ;  /* 0x00018c00ff007b82 */ /* 0x000f300000000800 */
[----:B------:R-:W0:Y:S01]  /*5a80*/  LDC.64 R14, c[0x0][0x620] ;  /* 0x00018800ff0e7b82 */ /* 0x000e220000000a00 */
[----:B-1----:R-:W-:-:S04]  /*5a90*/  ISETP.NE.U32.AND P0, PT, R10, RZ, PT ;  /* 0x000000ff0a00720c */ /* 0x002fc80003f05070 */
[----:B------:R-:W-:-:S13]  /*5aa0*/  ISETP.NE.AND.EX P0, PT, R11, RZ, PT, P0 ;  /* 0x000000ff0b00720c */ /* 0x000fda0003f05300 */
[----:B0-234-:R-:W-:Y:S05]  /*5ab0*/  @!P0 BRA `(.L_x_124) ;  /* 0x0000000000288947 */ /* 0x01dfea0003800000 */
        /* <DEDUP_REMOVED lines=10> */
.L_x_124:
[-CC-:B------:R-:W-:Y:S01]  /*5b60*/  SHF.R.U64 R83, R8, R0.reuse, R9.reuse ;  /* 0x0000000008537219 */ /* 0x180fe20000001209 */
[----:B------:R-:W0:Y:S01]  /*5b70*/  LDC.64 R26, c[0x0][0x640] ;  /* 0x00019000ff1a7b82 */ /* 0x000e220000000a00 */
[----:B------:R-:W-:Y:S01]  /*5b80*/  SHF.R.U32.HI R0, RZ, R0, R9 ;  /* 0x00000000ff007219 */ /* 0x000fe20000011609 */
[----:B------:R-:W-:Y:S01]  /*5b90*/  ULDC UR4, c[0x0][0x150] ;  /* 0x0000540000047ab9 */ /* 0x000fe20000000800 */
[----:B------:R-:W-:Y:S02]  /*5ba0*/  IADD3 R3, P0, RZ, -R83, RZ ;  /* 0x80000053ff037210 */ /* 0x000fe40007f1e0ff */
[----:B------:R-:W-:-:S03]  /*5bb0*/  I2FP.F32.U32 R7, R12 ;  /* 0x0000000c00077245 */ /* 0x000fc60000201000 */
[----:B------:R-:W1:Y:S01]  /*5bc0*/  LDC R6, c[0x0][0x618] ;  /* 0x00018600ff067b82 */ /* 0x000e620000000800 */
[----:B------:R-:W-:Y:S02]  /*5bd0*/  IMAD.X R5, RZ, RZ, ~R0, P0 ;  /* 0x000000ffff057224 */ /* 0x000fe400000e0e00 */
[----:B------:R-:W-:Y:S01]  /*5be0*/  FMUL R7, R7, UR4 ;  /* 0x0000000407077c20 */ /* 0x000fe20008400000 */
[----:B------:R-:W-:Y:S01]  /*5bf0*/  ULDC UR4, c[0x0][0x154] ;  /* 0x0000550000047ab9 */ /* 0x000fe20000000800 */
[-C--:B------:R-:W-:Y:S02]  /*5c00*/  IMAD R0, R5, R14.reuse, RZ ;  /* 0x0000000e05007224 */ /* 0x080fe400078e02ff */
[C---:B------:R-:W-:Y:S01]  /*5c10*/  IMAD.WIDE.U32 R4, R3.reuse, R14, R16 ;  /* 0x0000000e03047225 */ /* 0x040fe200078e0010 */
[----:B------:R-:W2:Y:S01]  /*5c20*/  LDC R8, c[0x0][0x608] ;  /* 0x00018200ff087b82 */ /* 0x000ea20000000800 */
[----:B------:R-:W3:Y:S02]  /*5c30*/  F2I.U32.TRUNC.NTZ R7, R7 ;  /* 0x0000000700077305 */ /* 0x000ee4000020f000 */
[----:B------:R-:W-:Y:S01]  /*5c40*/  IMAD R3, R3, R15, R0 ;  /* 0x0000000f03037224 */ /* 0x000fe200078e0200 */
[----:B------:R-:W-:-:S03]  /*5c50*/  I2FP.F32.U32 R0, R20 ;  /* 0x0000001400007245 */ /* 0x000fc60000201000 */
[----:B------:R-:W-:Y:S01]  /*5c60*/  IMAD.IADD R3, R5, 0x1, R3 ;  /* 0x0000000105037824 */ /* 0x000fe200078e0203 */
[----:B------:R-:W4:Y:S01]  /*5c70*/  LDC R11, c[0x0][0x658] ;  /* 0x00019600ff0b7b82 */ /* 0x000f220000000800 */
[----:B0-----:R-:W-:-:S04]  /*5c80*/  ISETP.NE.U32.AND P0, PT, R26, RZ, PT ;  /* 0x000000ff1a00720c */ /* 0x001fc80003f05070 */
[----:B------:R-:W-:-:S03]  /*5c90*/  ISETP.NE.AND.EX P0, PT, R27, RZ, PT, P0 ;  /* 0x000000ff1b00720c */ /* 0x000fc60003f05300 */
[----:B------:R-:W0:Y:S01]  /*5ca0*/  LDC R9, c[0x0][0x144] ;  /* 0x00005100ff097b82 */ /* 0x000e220000000800 */
[-C--:B-1----:R-:W-:Y:S01]  /*5cb0*/  SHF.R.U64 R10, R4, R6.reuse, R3 ;  /* 0x00000006040a7219 */ /* 0x082fe20000001203 */
[----:B---3--:R-:W-:Y:S01]  /*5cc0*/  IMAD.MOV R7, RZ, RZ, -R7 ;  /* 0x000000ffff077224 */ /* 0x008fe200078e0a07 */
[----:B------:R-:W-:Y:S01]  /*5cd0*/  SHF.R.U32.HI R3, RZ, R6, R3 ;  /* 0x00000006ff037219 */ /* 0x000fe20000011603 */
[----:B------:R-:W-:-:S04]  /*5ce0*/  FMUL R6, R0, UR4 ;  /* 0x0000000400067c20 */ /* 0x000fc80008400000 */
[----:B------:R-:W1:Y:S01]  /*5cf0*/  LDC R21, c[0x0][0x148] ;  /* 0x00005200ff157b82 */ /* 0x000e620000000800 */
[----:B------:R3:W0:Y:S01]  /*5d00*/  F2I.U32.TRUNC.NTZ R14, R6 ;  /* 0x00000006000e7305 */ /* 0x000622000020f000 */
[-CC-:B--2---:R-:W-:Y:S02]  /*5d10*/  SHF.R.U64 R13, R10, R8.reuse, R3.reuse ;  /* 0x000000080a0d7219 */ /* 0x184fe40000001203 */
[----:B------:R-:W-:-:S04]  /*5d20*/  SHF.R.U32.HI R0, RZ, R8, R3 ;  /* 0x00000008ff007219 */ /* 0x000fc80000011603 */
[----:B-----5:R-:W2:Y:S01]  /*5d30*/  LDC R24, c[0x0][0x648] ;  /* 0x00019200ff187b82 */ /* 0x020ea20000000800 */
[-CC-:B----4-:R-:W-:Y:S02]  /*5d40*/  SHF.R.U64 R15, R13, R11.reuse, R0.reuse ;  /* 0x0000000b0d0f7219 */ /* 0x190fe40000001200 */
[----:B------:R-:W-:-:S03]  /*5d50*/  SHF.R.U32.HI R5, RZ, R11, R0 ;  /* 0x0000000bff057219 */ /* 0x000fc60000011600 */
[----:B------:R-:W-:Y:S02]  /*5d60*/  IMAD.MOV.U32 R4, RZ, RZ, R15 ;  /* 0x000000ffff047224 */ /* 0x000fe400078e000f */
[----:B------:R-:W4:Y:S01]  /*5d70*/  LDC R28, c[0x0][0x638] ;  /* 0x00018e00ff1c7b82 */ /* 0x000f220000000800 */
[----:B0-----:R-:W-:-:S07]  /*5d80*/  IMAD R25, R9, R7, R12 ;  /* 0x0000000709197224 */ /* 0x001fce00078e020c */
[----:B------:R-:W0:Y:S08]  /*5d90*/  LDC R29, c[0x0][0x610] ;  /* 0x00018400ff1d7b82 */ /* 0x000e300000000800 */
[----:B------:R-:W0:Y:S01]  /*5da0*/  LDC R30, c[0x0][0x600] ;  /* 0x00018000ff1e7b82 */ /* 0x000e220000000800 */
[----:B-123--:R-:W-:Y:S05]  /*5db0*/  @!P0 BRA `(.L_x_125) ;  /* 0x0000000000288947 */ /* 0x00efea0003800000 */
        /* <DEDUP_REMOVED lines=10> */
.L_x_125:
[----:B------:R-:W-:Y:S01]  /*5e60*/  ISETP.NE.AND P0, PT, R2, 0x1, PT ;  /* 0x000000010200780c */ /* 0x000fe20003f05270 */
[----:B------:R-:W-:Y:S01]  /*5e70*/  IMAD.MOV R14, RZ, RZ, -R14 ;  /* 0x000000ffff0e7224 */ /* 0x000fe200078e0a0e */
[----:B------:R-:W-:Y:S02]  /*5e80*/  SHF.R.U64 R3, R4, R24, R5 ;  /* 0x0000001804037219 */ /* 0x000fe40000001205 */
[----:B------:R-:W-:Y:S02]  /*5e90*/  LOP3.LUT R0, R13, R80, RZ, 0xc0, !PT ;  /* 0x000000500d007212 */ /* 0x000fe400078ec0ff */
[----:B------:R-:W-:Y:S01]  /*5ea0*/  LOP3.LUT R10, R10, R79, RZ, 0xc0, !PT ;  /* 0x0000004f0a0a7212 */ /* 0x000fe200078ec0ff */
[----:B------:R-:W-:Y:S02]  /*5eb0*/  IMAD.MOV R4, RZ, RZ, -R3 ;  /* 0x000000ffff047224 */ /* 0x000fe400078e0a03 */
[----:B------:R-:W-:Y:S02]  /*5ec0*/  IMAD R0, R75, R3, R0 ;  /* 0x000000034b007224 */ /* 0x000fe400078e0200 */
[----:B----4-:R-:W-:-:S02]  /*5ed0*/  IMAD R3, R4, R28, R15 ;  /* 0x0000001c04037224 */ /* 0x010fc400078e020f */
[----:B------:R-:W-:Y:S02]  /*5ee0*/  @P0 IMAD R25, R21, R14, R20 ;  /* 0x0000000e15190224 */ /* 0x000fe400078e0214 */
[----:B0-----:R-:W-:Y:S02]  /*5ef0*/  IMAD R5, R3, R30, R10 ;  /* 0x0000001e03057224 */ /* 0x001fe400078e020a */
[----:B------:R-:W-:Y:S02]  /*5f00*/  IMAD R0, R0, R29, R25 ;  /* 0x0000001d00007224 */ /* 0x000fe400078e0219 */
[----:B------:R-:W-:-:S03]  /*5f10*/  IMAD.MOV.U32 R4, RZ, RZ, 0x1 ;  /* 0x00000001ff047424 */ /* 0x000fc600078e00ff */
[----:B------:R-:W-:Y:S02]  /*5f20*/  SEL R84, R5, R0, !P0 ;  /* 0x0000000005547207 */ /* 0x000fe40004000000 */
[----:B------:R-:W-:Y:S02]  /*5f30*/  PRMT R3, R4, 0x7610, R3 ;  /* 0x0000761004037816 */ /* 0x000fe40000000003 */
[----:B------:R-:W-:-:S07]  /*5f40*/  SEL R0, R0, R5, !P0 ;  /* 0x0000000500007207 */ /* 0x000fce0004000000 */
.L_x_123:
[----:B------:R-:W-:Y:S01]  /*5f50*/  UIADD3 UR42, UR43, UR42, URZ ;  /* 0x0000002a2b2a7290 */ /* 0x000fe2000fffe03f */
[----:B------:R-:W-:Y:S01]  /*5f60*/  LOP3.LUT P0, RZ, R3, 0xff, RZ, 0xc0, !PT ;  /* 0x000000ff03ff7812 */ /* 0x000fe2000780c0ff */
[----:B------:R-:W-:Y:S02]  /*5f70*/  IMAD.MOV.U32 R85, RZ, RZ, R0 ;  /* 0x000000ffff557224 */ /* 0x000fe400078e0000 */
[----:B------:R-:W-:Y:S02]  /*5f80*/  USHF.R.U32.HI UR4, URZ, 0x1, UR42 ;  /* 0x000000013f047899 */ /* 0x000fe4000801162a */
[----:B------:R-:W-:Y:S02]  /*5f90*/  UISETP.GT.U32.AND UP1, UPT, UR42, 0x1, UPT ;  /* 0x000000012a00788c */ /* 0x000fe4000bf24070 */
[----:B------:R-:W-:Y:S02]  /*5fa0*/  ULOP3.LUT UR4, UR4, 0x1, URZ, 0xc0, !UPT ;  /* 0x0000000104047892 */ /* 0x000fe4000f8ec03f */
[----:B------:R-:W-:-:S02]  /*5fb0*/  UISETP.LT.U32.AND UP1, UPT, UR43, 0x2, UP1 ;  /* 0x000000022b00788c */ /* 0x000fc40008f21070 */
[----:B------:R-:W-:Y:S02]  /*5fc0*/  UISETP.NE.U32.AND UP0, UPT, UR4, 0x1, UPT ;  /* 0x000000010400788c */ /* 0x000fe4000bf05070 */
[----:B------:R-:W-:Y:S02]  /*5fd0*/  USEL UR5, URZ, 0x1, !UP1 ;  /* 0x000000013f057887 */ /* 0x000fe4000c800000 */
[----:B------:R-:W-:Y:S02]  /*5fe0*/  UISETP.GT.U32.AND UP0, UPT, UR43, 0x1, !UP0 ;  /* 0x000000012b00788c */ /* 0x000fe4000c704070 */
[----:B------:R-:W-:Y:S02]  /*5ff0*/  ULOP3.LUT UR42, UR42, 0x1, URZ, 0xc0, !UPT ;  /* 0x000000012a2a7892 */ /* 0x000fe4000f8ec03f */
[----:B------:R-:W-:-:S04]  /*6000*/  USEL UR4, URZ, 0x1, !UP0 ;  /* 0x000000013f047887 */ /* 0x000fc8000c000000 */
[----:B------:R-:W-:Y:S01]  /*6010*/  ULOP3.LUT UR36, UR4, UR36, UR5, 0x96, !UPT ;  /* 0x0000002404247292 */ /* 0x000fe2000f8e9605 */
[----:B------:R-:W-:Y:S11]  /*6020*/  @P0 BRA `(.L_x_126) ;  /* 0xffffffb000540947 */ /* 0x000ff6000383ffff */
[----:B------:R-:W-:Y:S05]  /*6030*/  EXIT ;  /* 0x000000000000794d */ /* 0x000fea0003800000 */
.L_x_3:
        /* <DEDUP_REMOVED lines=26> */
.L_x_128:
[--C-:B------:R-:W-:Y:S01]  /*61e0*/  SHF.R.U64 R14, R12, R20, R13.reuse ;  /* 0x000000140c0e7219 */ /* 0x100fe2000000120d */
[----:B------:R-:W0:Y:S01]  /*61f0*/  LDC R24, c[0x0][0x618] ;  /* 0x00018600ff187b82 */ /* 0x000e220000000800 */
[----:B------:R-:W-:Y:S01]  /*6200*/  I2FP.F32.U32 R8, R6 ;  /* 0x0000000600087245 */ /* 0x000fe20000201000 */
[----:B------:R-:W-:Y:S01]  /*6210*/  ULDC UR4, c[0x0][0x150] ;  /* 0x0000540000047ab9 */ /* 0x000fe20000000800 */
[----:B------:R-:W-:Y:S02]  /*6220*/  SHF.R.U32.HI R7, RZ, R20, R13 ;  /* 0x00000014ff077219 */ /* 0x000fe4000001160d */
[----:B------:R-:W-:Y:S01]  /*6230*/  IADD3 R11, P0, RZ, -R14, RZ ;  /* 0x8000000eff0b7210 */ /* 0x000fe20007f1e0ff */
[----:B------:R-:W-:Y:S01]  /*6240*/  FMUL R13, R8, UR4 ;  /* 0x00000004080d7c20 */ /* 0x000fe20008400000 */
[----:B------:R-:W-:Y:S01]  /*6250*/  ULDC UR4, c[0x0][0x154] ;  /* 0x0000550000047ab9 */ /* 0x000fe20000000800 */
[----:B------:R-:W1:Y:S02]  /*6260*/  LDC.64 R26, c[0x0][0x640] ;  /* 0x00019000ff1a7b82 */ /* 0x000e640000000a00 */
[----:B------:R-:W-:-:S02]  /*6270*/  IMAD.X R7, RZ, RZ, ~R7, P0 ;  /* 0x000000ffff077224 */ /* 0x000fc400000e0e07 */
[----:B------:R-:W2:Y:S01]  /*6280*/  F2I.U32.TRUNC.NTZ R13, R13 ;  /* 0x0000000d000d7305 */ /* 0x000ea2000020f000 */
[----:B------:R-:W-:-:S03]  /*6290*/  IMAD.WIDE.U32 R8, R11, R22, R16 ;  /* 0x000000160b087225 */ /* 0x000fc600078e0010 */
[----:B------:R-:W3:Y:S01]  /*62a0*/  LDC R15, c[0x0][0x144] ;  /* 0x00005100ff0f7b82 */ /* 0x000ee20000000800 */
[----:B------:R-:W-:-:S04]  /*62b0*/  IMAD R10, R7, R22, RZ ;  /* 0x00000016070a7224 */ /* 0x000fc800078e02ff */
[----:B------:R-:W-:Y:S02]  /*62c0*/  IMAD R7, R11, R23, R10 ;  /* 0x000000170b077224 */ /* 0x000fe400078e020a */
[----:B------:R-:W-:Y:S01]  /*62d0*/  IMAD.MOV.U32 R10, RZ, RZ, -0x1 ;  /* 0xffffffffff0a7424 */ /* 0x000fe200078e00ff */
[----:B------:R-:W4:Y:S01]  /*62e0*/  LDC R20, c[0x0][0x608] ;  /* 0x00018200ff147b82 */ /* 0x000f220000000800 */
[----:B------:R-:W-:Y:S01]  /*62f0*/  IMAD.IADD R7, R9, 0x1, R7 ;  /* 0x0000000109077824 */ /* 0x000fe200078e0207 */
[----:B------:R-:W-:-:S04]  /*6300*/  I2FP.F32.U32 R9, R3 ;  /* 0x0000000300097245 */ /* 0x000fc80000201000 */
[-C--:B0-----:R-:W-:Y:S01]  /*6310*/  SHF.R.U64 R12, R8, R24.reuse, R7 ;  /* 0x00000018080c7219 */ /* 0x081fe20000001207 */
[----:B--2---:R-:W-:Y:S01]  /*6320*/  IMAD.MOV R8, RZ, RZ, -R13 ;  /* 0x000000ffff087224 */ /* 0x004fe200078e0a0d */
[----:B------:R-:W0:Y:S01]  /*6330*/  LDC R11, c[0x0][0x658] ;  /* 0x00019600ff0b7b82 */ /* 0x000e220000000800 */
[----:B-1----:R-:W-:Y:S01]  /*6340*/  ISETP.NE.U32.AND P0, PT, R26, RZ, PT ;  /* 0x000000ff1a00720c */ /* 0x002fe20003f05070 */
[----:B------:R-:W-:Y:S01]  /*6350*/  FMUL R9, R9, UR4 ;  /* 0x0000000409097c20 */ /* 0x000fe20008400000 */
[----:B------:R-:W-:Y:S02]  /*6360*/  SHF.R.U32.HI R7, RZ, R24, R7 ;  /* 0x00000018ff077219 */ /* 0x000fe40000011607 */
[----:B------:R-:W-:-:S03]  /*6370*/  ISETP.NE.AND.EX P0, PT, R27, RZ, PT, P0 ;  /* 0x000000ff1b00720c */ /* 0x000fc60003f05300 */
[----:B------:R-:W1:Y:S01]  /*6380*/  LDC R22, c[0x0][0x148] ;  /* 0x00005200ff167b82 */ /* 0x000e620000000800 */
[----:B---3--:R-:W-:Y:S02]  /*6390*/  IMAD R23, R15, R8, R6 ;  /* 0x000000080f177224 */ /* 0x008fe400078e0206 */
[----:B------:R-:W-:-:S05]  /*63a0*/  IMAD.MOV.U32 R8, RZ, RZ, 0x1 ;  /* 0x00000001ff087424 */ /* 0x000fca00078e00ff */
[----:B------:R-:W2:Y:S01]  /*63b0*/  LDC R21, c[0x0][0x600] ;  /* 0x00018000ff157b82 */ /* 0x000ea20000000800 */
[-CC-:B----4-:R-:W-:Y:S02]  /*63c0*/  SHF.R.U64 R15, R12, R20.reuse, R7.reuse ;  /* 0x000000140c0f7219 */ /* 0x190fe40000001207 */
[----:B------:R-:W-:Y:S02]  /*63d0*/  SHF.R.U32.HI R6, RZ, R20, R7 ;  /* 0x00000014ff067219 */ /* 0x000fe40000011607 */
[----:B------:R3:W4:Y:S03]  /*63e0*/  F2I.U32.TRUNC.NTZ R20, R9 ;  /* 0x0000000900147305 */ /* 0x000726000020f000 */
[----:B------:R-:W1:Y:S01]  /*63f0*/  LDC R25, c[0x0][0x648] ;  /* 0x00019200ff197b82 */ /* 0x000e620000000800 */
[-C--:B0-----:R-:W-:Y:S02]  /*6400*/  SHF.R.U64 R19, R15, R11.reuse, R6 ;  /* 0x0000000b0f137219 */ /* 0x081fe40000001206 */
[----:B------:R-:W-:-:S02]  /*6410*/  SHF.L.U32 R10, R10, R11, RZ ;  /* 0x0000000b0a0a7219 */ /* 0x000fc400000006ff */
[-C--:B------:R-:W-:Y:S01]  /*6420*/  SHF.R.U32.HI R7, RZ, R11.reuse, R6 ;  /* 0x0000000bff077219 */ /* 0x080fe20000011606 */
[----:B------:R-:W-:Y:S01]  /*6430*/  IMAD.MOV.U32 R6, RZ, RZ, R19 ;  /* 0x000000ffff067224 */ /* 0x000fe200078e0013 */
[----:B------:R-:W-:Y:S01]  /*6440*/  SHF.L.U32 R24, R8, R11, RZ ;  /* 0x0000000b08187219 */ /* 0x000fe200000006ff */
[----:B------:R-:W0:Y:S01]  /*6450*/  LDC R28, c[0x0][0x638] ;  /* 0x00018e00ff1c7b82 */ /* 0x000e220000000800 */
[----:B------:R-:W-:-:S07]  /*6460*/  LOP3.LUT R30, RZ, R10, RZ, 0x33, !PT ;  /* 0x0000000aff1e7212 */ /* 0x000fce00078e33ff */
[----:B------:R-:W0:Y:S01]  /*6470*/  LDC R29, c[0x0][0x610] ;  /* 0x00018400ff1d7b82 */ /* 0x000e220000000800 */
[----:B---34-:R-:W-:Y:S05]  /*6480*/  @!P0 BRA `(.L_x_129) ;  /* 0x0000000000288947 */ /* 0x018fea0003800000 */
[----:B------:R-:W3:Y:S02]  /*6490*/  LDC R6, c[0x0][0x64c] ;  /* 0x00019300ff067b82 */ /* 0x000ee40000000800 */
[----:B---3--:R-:W-:-:S05]  /*64a0*/  IADD3 R11, P0, R19, R6, RZ ;  /* 0x00000006130b7210 */ /* 0x008fca0007f1e0ff */
        /* <DEDUP_REMOVED lines=8> */
.L_x_129:
[----:B------:R-:W-:Y:S01]  /*6530*/  ISETP.NE.AND P0, PT, R2, 0x1, PT ;  /* 0x000000010200780c */ /* 0x000fe20003f05270 */
[----:B--2---:R-:W-:Y:S01]  /*6540*/  VIADD R9, R21, 0xffffffff ;  /* 0xffffffff15097836 */ /* 0x004fe20000000000 */
[----:B-1----:R-:W-:Y:S01]  /*6550*/  SHF.R.U64 R7, R6, R25, R7 ;  /* 0x0000001906077219 */ /* 0x002fe20000001207 */
[----:B------:R-:W-:Y:S01]  /*6560*/  IMAD.MOV R20, RZ, RZ, -R20 ;  /* 0x000000ffff147224 */ /* 0x000fe200078e0a14 */
[----:B------:R-:W-:Y:S02]  /*6570*/  LOP3.LUT R6, R15, R30, RZ, 0xc0, !PT ;  /* 0x0000001e0f067212 */ /* 0x000fe400078ec0ff */
[----:B------:R-:W-:Y:S01]  /*6580*/  LOP3.LUT R12, R12, R9, RZ, 0xc0, !PT ;  /* 0x000000090c0c7212 */ /* 0x000fe200078ec0ff */
[----:B------:R-:W-:Y:S02]  /*6590*/  IMAD.MOV R8, RZ, RZ, -R7 ;  /* 0x000000ffff087224 */ /* 0x000fe400078e0a07 */
[----:B------:R-:W-:Y:S02]  /*65a0*/  IMAD R6, R24, R7, R6 ;  /* 0x0000000718067224 */ /* 0x000fe400078e0206 */
[----:B------:R-:W-:-:S02]  /*65b0*/  IMAD.MOV.U32 R9, RZ, RZ, 0x1 ;  /* 0x00000001ff097424 */ /* 0x000fc400078e00ff */
[----:B------:R-:W-:Y:S02]  /*65c0*/  @P0 IMAD R23, R22, R20, R3 ;  /* 0x0000001416170224 */ /* 0x000fe400078e0203 */
[----:B0-----:R-:W-:Y:S02]  /*65d0*/  IMAD R3, R8, R28, R19 ;  /* 0x0000001c08037224 */ /* 0x001fe400078e0213 */
[----:B------:R-:W-:Y:S02]  /*65e0*/  IMAD R13, R6, R29, R23 ;  /* 0x0000001d060d7224 */ /* 0x000fe400078e0217 */
[----:B------:R-:W-:Y:S02]  /*65f0*/  IMAD R6, R3, R21, R12 ;  /* 0x0000001503067224 */ /* 0x000fe400078e020c */
[----:B------:R-:W-:-:S03]  /*6600*/  IMAD.MOV.U32 R8, RZ, RZ, R14 ;  /* 0x000000ffff087224 */ /* 0x000fc600078e000e */
[----:B------:R-:W-:Y:S02]  /*6610*/  SEL R20, R6, R13, !P0 ;  /* 0x0000000d06147207 */ /* 0x000fe40004000000 */
[----:B------:R-:W-:-:S07]  /*6620*/  SEL R13, R13, R6, !P0 ;  /* 0x000000060d0d7207 */ /* 0x000fce0004000000 */
.L_x_127:
[----:B------:R-:W-:-:S08]  /*6630*/  NOP ;  /* 0x0000000000007918 */ /* 0x000fd00000000000 */
[----:B------:R-:W0:-:S00]  /*6640*/  USETMAXREG.DEALLOC.CTAPOOL 0x28 ;  /* 0x00000028000079c8 */ /* 0x000e0000080e0500 */
[----:B0-----:R-:W-:-:S13]  /*6650*/  ISETP.NE.AND P0, PT, R0, RZ, PT ;  /* 0x000000ff0000720c */ /* 0x001fda0003f05270 */
[----:B------:R-:W-:Y:S05]  /*6660*/  @P0 EXIT ;  /* 0x000000000000094d */ /* 0x000fea0003800000 */
[----:B------:R-:W-:Y:S01]  /*6670*/  LOP3.LUT P0, RZ, R9, 0xff, RZ, 0xc0, !PT ;  /* 0x000000ff09ff7812 */ /* 0x000fe2000780c0ff */
[----:B------:R-:W-:Y:S02]  /*6680*/  IMAD.MOV.U32 R0, RZ, RZ, 0x1 ;  /* 0x00000001ff007424 */ /* 0x000fe400078e00ff */
[----:B------:R-:W-:-:S10]  /*6690*/  IMAD.MOV.U32 R3, RZ, RZ, RZ ;  /* 0x000000ffff037224 */ /* 0x000fd400078e00ff */
[----:B------:R-:W-:Y:S05]  /*66a0*/  @!P0 BRA `(.L_x_130) ;  /* 0x0000000c00a48947 */ /* 0x000fea0003800000 */
[----:B------:R-:W0:Y:S01]  /*66b0*/  LDC R0, c[0x0][0x28c] ;  /* 0x0000a300ff007b82 */ /* 0x000e220000000800 */
[----:B------:R-:W-:Y:S01]  /*66c0*/  LOP3.LUT P0, RZ, R4, 0x1f, RZ, 0xc0, !PT ;  /* 0x0000001f04ff7812 */ /* 0x000fe2000780c0ff */
[----:B------:R-:W-:Y:S01]  /*66d0*/  ULDC UR21, c[0x0][0x658] ;  /* 0x0001960000157ab9 */ /* 0x000fe20000000800 */
[----:B------:R-:W-:Y:S01]  /*66e0*/  UMOV UR4, 0xffffffff ;  /* 0xffffffff00047882 */ /* 0x000fe20000000000 */
[----:B------:R-:W-:Y:S01]  /*66f0*/  BSSY B0, `(.L_x_130) ;  /* 0x00000e4000007945 */ /* 0x000fe20003800000 */
[----:B------:R-:W-:Y:S01]  /*6700*/  USHF.L.U32 UR4, UR4, UR21, URZ ;  /* 0x0000001504047299 */ /* 0x000fe2000800063f */
[C---:B------:R-:W-:Y:S01]  /*6710*/  ISETP.NE.AND P2, PT, R5.reuse, RZ, PT ;  /* 0x000000ff0500720c */ /* 0x040fe20003f45270 */
[----:B------:R-:W-:Y:S01]  /*6720*/  IMAD.MOV.U32 R11, RZ, RZ, 0x1 ;  /* 0x00000001ff0b7424 */ /* 0x000fe200078e00ff */
[----:B------:R-:W-:Y:S01]  /*6730*/  ISETP.NE.OR P0, PT, R5, RZ, !P0 ;  /* 0x000000ff0500720c */ /* 0x000fe20004705670 */
[----:B------:R-:W-:Y:S01]  /*6740*/  ULDC UR13, c[0x0][0x600] ;  /* 0x00018000000d7ab9 */ /* 0x000fe20000000800 */
[----:B------:R-:W-:Y:S01]  /*6750*/  LOP3.LUT R19, R18, 0x2, RZ, 0xfc, !PT ;  /* 0x0000000212137812 */ /* 0x000fe200078efcff */
[----:B------:R-:W-:Y:S01]  /*6760*/  UMOV UR5, 0x1 ;  /* 0x0000000100057882 */ /* 0x000fe20000000000 */
[----:B------:R-:W-:-:S02]  /*6770*/  UIADD3 UR13, UR13, -0x1, URZ ;  /* 0xffffffff0d0d7890 */ /* 0x000fc4000fffe03f */
[----:B------:R-:W-:Y:S02]  /*6780*/  USHF.L.U32 UR21, UR5, UR21, URZ ;  /* 0x0000001505157299 */ /* 0x000fe4000800063f */
[----:B------:R-:W-:Y:S01]  /*6790*/  ULOP3.LUT UR29, URZ, UR4, URZ, 0x33, !UPT ;  /* 0x000000043f1d7292 */ /* 0x000fe2000f8e333f */
[----:B------:R-:W-:Y:S01]  /*67a0*/  ULDC.64 UR14, c[0x0][0x198] ;  /* 0x00006600000e7ab9 */ /* 0x000fe20000000a00 */
[----:B0-----:R-:W-:-:S05]  /*67b0*/  VIADD R0, R0, 0xff ;  /* 0x000000ff00007836 */ /* 0x001fca0000000000 */
[----:B------:R-:W-:-:S04]  /*67c0*/  SHF.R.S32.HI R3, RZ, 0x1f, R0 ;  /* 0x0000001fff037819 */ /* 0x000fc80000011400 */
[----:B------:R-:W-:Y:S01]  /*67d0*/  LEA.HI R3, R3, R0, RZ, 0x8 ;  /* 0x0000000003037211 */ /* 0x000fe200078f40ff */
[----:B------:R-:W-:-:S03]  /*67e0*/  IMAD.MOV.U32 R0, RZ, RZ, 0x1 ;  /* 0x00000001ff007424 */ /* 0x000fc600078e00ff */
[----:B------:R-:W-:Y:S01]  /*67f0*/  SHF.R.S32.HI R12, RZ, 0x8, R3 ;  /* 0x00000008ff0c7819 */ /* 0x000fe20000011403 */
[----:B------:R-:W-:-:S04]  /*6800*/  IMAD.MOV.U32 R3, RZ, RZ, RZ ;  /* 0x000000ffff037224 */ /* 0x000fc800078e00ff */
[----:B------:R-:W-:-:S07]  /*6810*/  VIADD R10, R12, 0x1 ;  /* 0x000000010c0a7836 */ /* 0x000fce0000000000 */
.L_x_142:
[----:B------:R-:W-:-:S03]  /*6820*/  UMOV UR4, 0xffffffff ;  /* 0xffffffff00047882 */ /* 0x000fc60000000000 */
[----:B------:R-:W-:Y:S05]  /*6830*/  BRA.DIV UR4, `(.L_x_131) ;  /* 0x0000000e04e47947 */ /* 0x000fea000b800000 */
[----:B------:R-:W-:-:S13]  /*6840*/  ELECT P6, URZ, PT ;  /* 0x00000000003f782f */ /* 0x000fda00038c0000 */
.L_x_151:
[----:B------:R-:W0:Y:S01]  /*6850*/  LDC R4, c[0x0][0x28c] ;  /* 0x0000a300ff047b82 */ /* 0x000e220000000800 */
[----:B------:R-:W-:Y:S01]  /*6860*/  BSSY B1, `(.L_x_132) ;  /* 0x0000059000017945 */ /* 0x000fe20003800000 */
[----:B0-----:R-:W-:-:S13]  /*6870*/  ISETP.LT.OR P6, PT, R4, 0x1, !P6 ;  /* 0x000000010400780c */ /* 0x001fda00077c1670 */
[----:B------:R-:W-:Y:S05]  /*6880*/  @P6 BRA `(.L_x_133) ;  /* 0x0000000400586947 */ /* 0x000fea0003800000 */
[----:B------:R-:W-:Y:S02]  /*6890*/  IMAD.SHL.U32 R13, R13, 0x80, RZ ;  /* 0x000000800d0d7824 */ /* 0x000fe400078e00ff */
[----:B------:R-:W-:Y:S02]  /*68a0*/  IMAD R20, R20, 0x60, RZ ;  /* 0x0000006014147824 */ /* 0x000fe400078e02ff */
[----:B------:R-:W-:Y:S02]  /*68b0*/  IMAD.MOV.U32 R21, RZ, RZ, RZ ;  /* 0x000000ffff157224 */ /* 0x000fe400078e00ff */
[----:B------:R-:W-:Y:S02]  /*68c0*/  IMAD.MOV.U32 R4, RZ, RZ, R10 ;  /* 0x000000ffff047224 */ /* 0x000fe400078e000a */
[----:B------:R-:W-:Y:S02]  /*68d0*/  IMAD.MOV.U32 R5, RZ, RZ, R0 ;  /* 0x000000ffff057224 */ /* 0x000fe400078e0000 */
[----:B------:R-:W-:-:S07]  /*68e0*/  IMAD.MOV.U32 R6, RZ, RZ, R3 ;  /* 0x000000ffff067224 */ /* 0x000fce00078e0003 */
.L_x_137:
[----:B------:R-:W0:Y:S01]  /*68f0*/  S2R R14, SR_CgaCtaId ;  /* 0x00000000000e7919 */ /* 0x000e220000008800 */
[----:B------:R-:W-:Y:S01]  /*6900*/  MOV R7, 0x400 ;  /* 0x0000040000077802 */ /* 0x000fe20000000f00 */
[----:B------:R-:W1:Y:S03]  /*6910*/  @!P2 LDC R9, c[0x0][0x500] ;  /* 0x00014000ff09ab82 */ /* 0x000e660000000800 */
[----:B0-----:R-:W-:Y:S02]  /*6920*/  LEA R15, R14, R7, 0x18 ;  /* 0x000000070e0f7211 */ /* 0x001fe400078ec0ff */
[----:B------:R-:W-:-:S03]  /*6930*/  SHF.L.U32 R7, R5, 0x1f, RZ ;  /* 0x0000001f05077819 */ /* 0x000fc600000006ff */
[----:B------:R-:W-:-:S04]  /*6940*/  IMAD R14, R6, 0x8, R15 ;  /* 0x00000008060e7824 */ /* 0x000fc800078e020f */
[----:B------:R-:W0:Y:S02]  /*6950*/  SYNCS.PHASECHK.TRANS64.TRYWAIT P1, [R14+URZ+0x10], R7 ;  /* 0x000010070e0075a7 */ /* 0x000e24000802017f */
[----:B01----:R-:W-:Y:S05]  /*6960*/  @!P1 BRA `(.L_x_134) ;  /* 0x0000000c00b89947 */ /* 0x003fea0003800000 */
.L_x_152:
[----:B0-----:R-:W-:Y:S01]  /*6970*/  PRMT R7, R19, 0x9910, RZ ;  /* 0x0000991013077816 */ /* 0x001fe200000000ff */
[----:B------:R0:W-:Y:S03]  /*6980*/  @!P2 SYNCS.ARRIVE.TRANS64 RZ, [R14+URZ], R9 ;  /* 0x000000090effa9a7 */ /* 0x0001e6000800003f */
[----:B------:R-:W-:-:S13]  /*6990*/  ISETP.NE.AND P1, PT, R7, 0x2, PT ;  /* 0x000000020700780c */ /* 0x000fda0003f25270 */
[----:B0-----:R-:W-:Y:S05]  /*69a0*/  @P1 BRA `(.L_x_135) ;  /* 0x0000000000041947 */ /* 0x001fea0003800000 */
[----:B------:R-:W-:Y:S01]  /*69b0*/  BPT.TRAP 0x1 ;  /* 0x000000040000795c */ /* 0x000fe20000300000 */
.L_x_135:
[----:B------:R-:W-:Y:S05]  /*69c0*/  @P0 BRA `(.L_x_136) ;  /* 0x0000000000040947 */ /* 0x000fea0003800000 */
[----:B------:R-:W-:Y:S01]  /*69d0*/  BPT.TRAP 0x1 ;  /* 0x000000040000795c */ /* 0x000fe20000300000 */
.L_x_136:
[C-C-:B------:R-:W-:Y:S01]  /*69e0*/  IMAD R7, R6.reuse, 0x10000, R15.reuse ;  /* 0x0001000006077824 */ /* 0x140fe200078e020f */
[----:B------:R-:W-:Y:S01]  /*69f0*/  R2UR UR10, R21 ;  /* 0x00000000150a72ca */ /* 0x000fe200000e0000 */
[----:B------:R-:W-:Y:S01]  /*6a00*/  IMAD R15, R6, 0xc000, R15 ;  /* 0x0000c000060f7824 */ /* 0x000fe200078e020f */
[----:B------:R-:W-:Y:S01]  /*6a10*/  R2UR UR9, R14 ;  /* 0x000000000e0972ca */ /* 0x000fe200000e0000 */
[----:B------:R-:W-:Y:S01]  /*6a20*/  UIADD3 UR22, UP0, UR14, 0xf0, URZ ;  /* 0x000000f00e167890 */ /* 0x000fe2000ff1e03f */
[----:B------:R-:W-:Y:S01]  /*6a30*/  R2UR UR40, R7 ;  /* 0x00000000072872ca */ /* 0x000fe200000e0000 */
[----:B------:R-:W-:Y:S01]  /*6a40*/  VIADD R4, R4, 0xffffffff ;  /* 0xffffffff04047836 */ /* 0x000fe20000000000 */
[----:B------:R-:W-:Y:S01]  /*6a50*/  R2UR UR18, R15 ;  /* 0x000000000f1272ca */ /* 0x000fe200000e0000 */
[----:B------:R-:W-:Y:S01]  /*6a60*/  UIADD3.X UR23, URZ, UR15, URZ, UP0, !UPT ;  /* 0x0000000f3f177290 */ /* 0x000fe200087fe43f */
[----:B------:R-:W-:Y:S01]  /*6a70*/  R2UR UR11, R13 ;  /* 0x000000000d0b72ca */ /* 0x000fe200000e0000 */
[----:B------:R-:W-:Y:S01]  /*6a80*/  UIADD3 UR6, UP1, UR14, 0x1f0, URZ ;  /* 0x000001f00e067890 */ /* 0x000fe2000ff3e03f */
[----:B------:R-:W-:Y:S01]  /*6a90*/  R2UR UR12, R8 ;  /* 0x00000000080c72ca */ /* 0x000fe200000e0000 */
[----:B------:R-:W-:Y:S01]  /*6aa0*/  UMOV UR4, 0x0 ;  /* 0x0000000000047882 */ /* 0x000fe20000000000 */
[----:B------:R-:W-:Y:S01]  /*6ab0*/  R2UR UR35, R20 ;  /* 0x00000000142372ca */ /* 0x000fe200000e0000 */
[----:B------:R-:W-:Y:S01]  /*6ac0*/  UIADD3 UR58, UR10, 0x40, URZ ;  /* 0x000000400a3a7890 */ /* 0x000fe2000fffe03f */
[----:B------:R-:W-:Y:S01]  /*6ad0*/  ISETP.GT.AND P3, PT, R4, 0x1, PT ;  /* 0x000000010400780c */ /* 0x000fe20003f64270 */
[----:B------:R-:W-:Y:S01]  /*6ae0*/  UIADD3 UR50, UR10, 0x80, URZ ;  /* 0x000000800a327890 */ /* 0x000fe2000fffe03f */
[----:B------:R-:W-:Y:S01]  /*6af0*/  VIADD R6, R6, 0x1 ;  /* 0x0000000106067836 */ /* 0x000fe20000000000 */
[----:B------:R-:W-:Y:S01]  /*6b00*/  UIADD3 UR8, UR40, 0x100, URZ ;  /* 0x0000010028087890 */ /* 0x000fe2000fffe03f */
[----:B------:R-:W-:Y:S01]  /*6b10*/  VIADD R21, R21, 0x100 ;  /* 0x0000010015157836 */ /* 0x000fe20000000000 */
[----:B------:R-:W-:-:S02]  /*6b20*/  UIADD3 UR56, UR40, 0x4100, URZ ;  /* 0x0000410028387890 */ /* 0x000fc4000fffe03f */
[----:B------:R-:W-:Y:S01]  /*6b30*/  UIADD3 UR48, UR40, 0x8100, URZ ;  /* 0x0000810028307890 */ /* 0x000fe2000fffe03f */
[C---:B------:R-:W-:Y:S01]  /*6b40*/  ISETP.NE.AND P1, PT, R6.reuse, 0x2, PT ;  /* 0x000000020600780c */ /* 0x040fe20003f25270 */
[----:B------:R-:W-:Y:S02]  /*6b50*/  UIADD3 UR42, UR10, 0xc0, URZ ;  /* 0x000000c00a2a7890 */ /* 0x000fe4000fffe03f */
[----:B------:R-:W-:Y:S01]  /*6b60*/  UIADD3 UR40, UR40, 0xc100, URZ ;  /* 0x0000c10028287890 */ /* 0x000fe2000fffe03f */
[----:B------:R-:W-:Y:S01]  /*6b70*/  SEL R14, RZ, 0x1, P1 ;  /* 0x00000001ff0e7807 */ /* 0x000fe20000800000 */
[----:B------:R-:W-:Y:S01]  /*6b80*/  UMOV UR5, 0x10000000 ;  /* 0x1000000000057882 */ /* 0x000fe20000000000 */
[----:B------:R-:W-:Y:S01]  /*6b90*/  UIADD3.X UR7, URZ, UR15, URZ, UP1, !UPT ;  /* 0x0000000f3f077290 */ /* 0x000fe20008ffe43f */
[----:B------:R0:W-:Y:S01]  /*6ba0*/  UTMALDG.3D [UR8], [UR22], desc[UR4] ;  /* 0x00000408160075b4 */ /* 0x0001e20008011000 */
[----:B------:R-:W-:Y:S01]  /*6bb0*/  UIADD3 UR32, UR18, 0x20100, URZ ;  /* 0x0002010012207890 */ /* 0x000fe2000fffe03f */
[----:B------:R-:W-:Y:S01]  /*6bc0*/  LOP3.LUT R5, R5, R14, RZ, 0x3c, !PT ;  /* 0x0000000e05057212 */ /* 0x000fe200078e3cff */
[----:B------:R-:W-:Y:S01]  /*6bd0*/  UIADD3 UR24, UR18, 0x23100, URZ ;  /* 0x0002310012187890 */ /* 0x000fe2000fffe03f */
[----:B------:R-:W-:Y:S01]  /*6be0*/  SEL R6, R6, RZ, P1 ;  /* 0x000000ff06067207 */ /* 0x000fe20000800000 */
[----:B------:R-:W-:Y:S01]  /*6bf0*/  UIADD3 UR16, UR18, 0x26100, URZ ;  /* 0x0002610012107890 */ /* 0x000fe2000fffe03f */
[----:B------:R-:W-:Y:S01]  /*6c00*/  UMOV UR57, UR9 ;  /* 0x0000000900397c82 */ /* 0x000fe20008000000 */
        /* <DEDUP_REMOVED lines=8> */
[----:B------:R1:W-:Y:S01]  /*6c90*/  UTMALDG.3D [UR56], [UR22], desc[UR4] ;  /* 0x00000438160075b4 */ /* 0x0003e20008011000 */
[----:B------:R-:W-:Y:S01]  /*6ca0*/  UMOV UR33, UR9 ;  /* 0x0000000900217c82 */ /* 0x000fe20008000000 */
[----:B------:R-:W-:Y:S01]  /*6cb0*/  UMOV UR34, UR10 ;  /* 0x0000000a00227c82 */ /* 0x000fe20008000000 */
[----:B------:R-:W-:Y:S01]  /*6cc0*/  UMOV UR36, UR12 ;  /* 0x0000000c00247c82 */ /* 0x000fe20008000000 */
[----:B------:R-:W-:Y:S01]  /*6cd0*/  UMOV UR25, UR9 ;  /* 0x0000000900197c82 */ /* 0x000fe20008000000 */
[----:B------:R-:W-:Y:S01]  /*6ce0*/  UMOV UR27, UR35 ;  /* 0x00000023001b7c82 */ /* 0x000fe20008000000 */
[----:B------:R-:W-:Y:S01]  /*6cf0*/  UMOV UR28, UR12 ;  /* 0x0000000c001c7c82 */ /* 0x000fe20008000000 */
[----:B------:R-:W-:Y:S01]  /*6d00*/  UMOV UR26, UR58 ;  /* 0x0000003a001a7c82 */ /* 0x000fe20008000000 */
[----:B0-----:R-:W-:Y:S01]  /*6d10*/  UIADD3 UR8, UR18, 0x29100, URZ ;  /* 0x0002910012087890 */ /* 0x001fe2000fffe03f */
[----:B------:R1:W-:Y:S01]  /*6d20*/  UTMALDG.3D [UR48], [UR22], desc[UR4] ;  /* 0x00000430160075b4 */ /* 0x0003e20008011000 */
[----:B------:R-:W-:Y:S01]  /*6d30*/  UMOV UR17, UR9 ;  /* 0x0000000900117c82 */ /* 0x000fe20008000000 */
[----:B------:R-:W-:Y:S01]  /*6d40*/  UMOV UR19, UR35 ;  /* 0x0000002300137c82 */ /* 0x000fe20008000000 */
[----:B------:R-:W-:Y:S01]  /*6d50*/  UMOV UR20, UR12 ;  /* 0x0000000c00147c82 */ /* 0x000fe20008000000 */
[----:B------:R-:W-:Y:S01]  /*6d60*/  UMOV UR18, UR50 ;  /* 0x0000003200127c82 */ /* 0x000fe20008000000 */
[----:B------:R-:W-:Y:S01]  /*6d70*/  UMOV UR11, UR35 ;  /* 0x00000023000b7c82 */ /* 0x000fe20008000000 */
[----:B------:R-:W-:Y:S01]  /*6d80*/  UMOV UR10, UR42 ;  /* 0x0000002a000a7c82 */ /* 0x000fe20008000000 */
[----:B------:R1:W-:Y:S01]  /*6d90*/  UTMALDG.3D [UR40], [UR22], desc[UR4] ;  /* 0x00000428160075b4 */ /* 0x0003e20008011000 */
[----:B------:R1:W-:Y:S01]  /*6da0*/  UTMALDG.3D [UR32], [UR6], desc[UR4] ;  /* 0x00000420060075b4 */ /* 0x0003e20008011000 */
[----:B------:R1:W-:Y:S01]  /*6db0*/  UTMALDG.3D [UR24], [UR6], desc[UR4] ;  /* 0x00000418060075b4 */ /* 0x0003e20008011000 */
[----:B------:R1:W-:Y:S01]  /*6dc0*/  UTMALDG.3D [UR16], [UR6], desc[UR4] ;  /* 0x00000410060075b4 */ /* 0x0003e20008011000 */
[----:B------:R1:W-:Y:S02]  /*6dd0*/  UTMALDG.3D [UR8], [UR6], desc[UR4] ;  /* 0x00000408060075b4 */ /* 0x0003e40008011000 */
[----:B-1----:R-:W-:Y:S05]  /*6de0*/  @P3 BRA `(.L_x_137) ;  /* 0xfffffff800c03947 */ /* 0x002fea000383ffff */
.L_x_133:
[----:B------:R-:W-:Y:S05]  /*6df0*/  BSYNC B1 ;  /* 0x0000000000017941 */ /* 0x000fea0003800000 */
.L_x_132:
[----:B------:R-:W-:Y:S01]  /*6e00*/  LOP3.LUT P3, RZ, R11, 0xff, RZ, 0xc0, !PT ;  /* 0x000000ff0bff7812 */ /* 0x000fe2000786c0ff */
[----:B------:R-:W-:Y:S01]  /*6e10*/  IMAD.IADD R3, R12, 0x1, R3 ;  /* 0x000000010c037824 */ /* 0x000fe200078e0203 */
[----:B------:R-:W-:Y:S01]  /*6e20*/  IADD3 R16, P4, R16, UR38, RZ ;  /* 0x0000002610107c10 */ /* 0x000fe2000ff9e0ff */
[----:B------:R-:W-:Y:S01]  /*6e30*/  ULDC.64 UR4, c[0x0][0x650] ;  /* 0x0001940000047ab9 */ /* 0x000fe20000000a00 */
[----:B------:R-:W-:Y:S01]  /*6e40*/  BSSY B1, `(.L_x_138) ;  /* 0x000006c000017945 */ /* 0x000fe20003800000 */
[----:B------:R-:W-:Y:S01]  /*6e50*/  IMAD.MOV.U32 R13, RZ, RZ, -0x1 ;  /* 0xffffffffff0d7424 */ /* 0x000fe200078e00ff */
[----:B------:R-:W-:Y:S01]  /*6e60*/  ISETP.GT.U32.AND P1, PT, R3, 0x1, PT ;  /* 0x000000010300780c */ /* 0x000fe20003f24070 */
[----:B------:R-:W-:Y:S01]  /*6e70*/  IMAD.MOV.U32 R20, RZ, RZ, -0x1 ;  /* 0xffffffffff147424 */ /* 0x000fe200078e00ff */
[----:B------:R-:W-:Y:S01]  /*6e80*/  SHF.R.U32.HI R4, RZ, 0x1, R3 ;  /* 0x00000001ff047819 */ /* 0x000fe20000011603 */
[----:B------:R-:W-:Y:S01]  /*6e90*/  IMAD.MOV.U32 R8, RZ, RZ, -0x1 ;  /* 0xffffffffff087424 */ /* 0x000fe200078e00ff */
[----:B------:R-:W-:-:S02]  /*6ea0*/  ISETP.LT.U32.AND P1, PT, R12, 0x2, P1 ;  /* 0x000000020c00780c */ /* 0x000fc40000f21070 */
[----:B------:R-:W-:Y:S01]  /*6eb0*/  IADD3.X R17, R17, UR37, RZ, P4, !PT ;  /* 0x0000002511117c10 */ /* 0x000fe2000a7fe4ff */
[----:B------:R-:W0:Y:S01]  /*6ec0*/  @P3 S2R R6, SR_CgaCtaId ;  /* 0x0000000000063919 */ /* 0x000e220000008800 */
[----:B------:R-:W-:Y:S02]  /*6ed0*/  @P3 MOV R5, 0x400 ;  /* 0x0000040000053802 */ /* 0x000fe40000000f00 */
[----:B------:R-:W-:Y:S02]  /*6ee0*/  ISETP.GE.U32.AND P4, PT, R16, UR4, PT ;  /* 0x0000000410007c0c */ /* 0x000fe4000bf86070 */
[----:B------:R-:W-:Y:S02]  /*6ef0*/  LOP3.LUT R4, R4, 0x1, RZ, 0xc0, !PT ;  /* 0x0000000104047812 */ /* 0x000fe400078ec0ff */
[----:B------:R-:W-:Y:S02]  /*6f00*/  LOP3.LUT R3, R3, 0x1, RZ, 0xc0, !PT ;  /* 0x0000000103037812 */ /* 0x000fe400078ec0ff */
[----:B------:R-:W-:-:S02]  /*6f10*/  PRMT R11, RZ, 0x7610, R11 ;  /* 0x00007610ff0b7816 */ /* 0x000fc4000000000b */
[----:B0-----:R-:W-:-:S04]  /*6f20*/  @P3 LEA R5, R6, R5, 0x18 ;  /* 0x0000000506053211 */ /* 0x001fc800078ec0ff */
[----:B------:R0:W-:Y:S01]  /*6f30*/  @P3 SYNCS.ARRIVE.TRANS64.A1T0 RZ, [R5+URZ+0x38], RZ ;  /* 0x000038ff05ff39a7 */ /* 0x0001e2000810003f */
[----:B------:R-:W-:-:S04]  /*6f40*/  ISETP.NE.U32.AND P3, PT, R4, 0x1, PT ;  /* 0x000000010400780c */ /* 0x000fc80003f65070 */
[----:B------:R-:W-:Y:S02]  /*6f50*/  ISETP.GT.U32.AND P3, PT, R12, 0x1, !P3 ;  /* 0x000000010c00780c */ /* 0x000fe40005f64070 */
[----:B0-----:R-:W-:Y:S02]  /*6f60*/  SEL R5, RZ, 0x1, !P1 ;  /* 0x00000001ff057807 */ /* 0x001fe40004800000 */
[----:B------:R-:W-:Y:S02]  /*6f70*/  ISETP.GE.U32.AND.EX P1, PT, R17, UR5, PT, P4 ;  /* 0x0000000511007c0c */ /* 0x000fe4000bf26140 */
[----:B------:R-:W-:-:S04]  /*6f80*/  SEL R4, RZ, 0x1, !P3 ;  /* 0x00000001ff047807 */ /* 0x000fc80005800000 */
[----:B------:R-:W-:Y:S02]  /*6f90*/  LOP3.LUT R0, R4, R0, R5, 0x96, !PT ;  /* 0x0000000004007212 */ /* 0x000fe400078e9605 */
[----:B------:R-:W-:-:S05]  /*6fa0*/  PRMT R4, RZ, 0x7610, R4 ;  /* 0x00007610ff047816 */ /* 0x000fca0000000004 */
[----:B------:R-:W-:Y:S05]  /*6fb0*/  @P1 BRA `(.L_x_139) ;  /* 0x0000000400501947 */ /* 0x000fea0003800000 */
[----:B------:R-:W-:Y:S01]  /*6fc0*/  ULDC.64 UR4, c[0x0][0x628] ;  /* 0x00018a0000047ab9 */ /* 0x000fe20000000a00 */
[----:B------:R-:W0:Y:S01]  /*6fd0*/  S2R R14, SR_CTAID.X ;  /* 0x00000000000e7919 */ /* 0x000e220000002500 */
[----:B------:R-:W-:Y:S01]  /*6fe0*/  ISETP.NE.U32.AND P1, PT, RZ, UR4, PT ;  /* 0x00000004ff007c0c */ /* 0x000fe2000bf25070 */
[----:B------:R-:W-:Y:S01]  /*6ff0*/  ULDC UR7, c[0x0][0x630] ;  /* 0x00018c0000077ab9 */ /* 0x000fe20000000800 */
[----:B------:R-:W-:Y:S01]  /*7000*/  IMAD.MOV.U32 R4, RZ, RZ, R16 ;  /* 0x000000ffff047224 */ /* 0x000fe200078e0010 */
[----:B------:R-:W1:Y:S01]  /*7010*/  S2R R13, SR_CTAID.Y ;  /* 0x00000000000d7919 */ /* 0x000e620000002600 */
[----:B------:R-:W-:Y:S01]  /*7020*/  ISETP.NE.AND.EX P1, PT, RZ, UR5, PT, P1 ;  /* 0x00000005ff007c0c */ /* 0x000fe2000bf25310 */
[----:B------:R-:W-:-:S12]  /*7030*/  IMAD.MOV.U32 R5, RZ, RZ, R17 ;  /* 0x000000ffff057224 */ /* 0x000fd800078e0011 */
[----:B------:R-:W-:Y:S05]  /*7040*/  @!P1 BRA `(.L_x_140) ;  /* 0x0000000000289947 */ /* 0x000fea0003800000 */
[----:B------:R-:W-:Y:S02]  /*7050*/  ULDC UR6, c[0x0][0x634] ;  /* 0x00018d0000067ab9 */ /* 0x000fe40000000800 */
[----:B------:R-:W-:-:S05]  /*7060*/  IADD3 R9, P1, R16, UR6, RZ ;  /* 0x0000000610097c10 */ /* 0x000fca000ff3e0ff */
[----:B------:R-:W-:-:S04]  /*7070*/  IMAD.X R15, RZ, RZ, R17, P1 ;  /* 0x000000ffff0f7224 */ /* 0x000fc800008e0611 */
[----:B------:R-:W-:-:S04]  /*7080*/  IMAD.WIDE.U32 R6, R15, UR4, RZ ;  /* 0x000000040f067c25 */ /* 0x000fc8000f8e00ff */
[----:B------:R-:W-:-:S04]  /*7090*/  IMAD.WIDE.U32 R6, P1, R9, UR5, R6 ;  /* 0x0000000509067c25 */ /* 0x000fc8000f820006 */
[----:B------:R-:W-:-:S04]  /*70a0*/  IMAD.WIDE.U32 R8, R9, UR4, RZ ;  /* 0x0000000409087c25 */ /* 0x000fc8000f8e00ff */
[----:B------:R-:W-:Y:S01]  /*70b0*/  IMAD.X R5, RZ, RZ, RZ, P1 ;  /* 0x000000ffff057224 */ /* 0x000fe200008e06ff */
[----:B------:R-:W-:Y:S01]  /*70c0*/  IADD3 RZ, P1, R9, R6, RZ ;  /* 0x0000000609ff7210 */ /* 0x000fe20007f3e0ff */
[----:B------:R-:W-:-:S04]  /*70d0*/  IMAD.MOV.U32 R4, RZ, RZ, R7 ;  /* 0x000000ffff047224 */ /* 0x000fc800078e0007 */
[----:B------:R-:W-:-:S08]  /*70e0*/  IMAD.WIDE.U32.X R4, R15, UR5, R4, P1 ;  /* 0x000000050f047c25 */ /* 0x000fd000088e0404 */
.L_x_140:
[--C-:B------:R-:W-:Y:S01]  /*70f0*/  SHF.R.U64 R8, R4, UR7, R5.reuse ;  /* 0x0000000704087c19 */ /* 0x100fe20008001205 */
[----:B------:R-:W-:Y:S01]  /*7100*/  ULDC.64 UR4, c[0x0][0x620] ;  /* 0x0001880000047ab9 */ /* 0x000fe20000000a00 */
[----:B------:R-:W-:Y:S01]  /*7110*/  SHF.R.U32.HI R4, RZ, UR7, R5 ;  /* 0x00000007ff047c19 */ /* 0x000fe20008011605 */
[----:B------:R-:W2:Y:S01]  /*7120*/  LDC R25, c[0x0][0x144] ;  /* 0x00005100ff197b82 */ /* 0x000ea20000000800 */
[----:B------:R-:W-:Y:S01]  /*7130*/  IADD3 R7, P1, RZ, -R8, RZ ;  /* 0x80000008ff077210 */ /* 0x000fe20007f3e0ff */
[----:B------:R-:W-:Y:S01]  /*7140*/  ULDC.64 UR8, c[0x0][0x640] ;  /* 0x0001900000087ab9 */ /* 0x000fe20000000a00 */
[----:B0-----:R-:W-:Y:S01]  /*7150*/  I2FP.F32.U32 R9, R14 ;  /* 0x0000000e00097245 */ /* 0x001fe20000201000 */
[----:B------:R-:W-:Y:S02]  /*7160*/  ULDC UR6, c[0x0][0x608] ;  /* 0x0001820000067ab9 */ /* 0x000fe40000000800 */
[----:B------:R-:W-:Y:S01]  /*7170*/  IMAD.X R4, RZ, RZ, ~R4, P1 ;  /* 0x000000ffff047224 */ /* 0x000fe200008e0e04 */
[----:B------:R-:W-:Y:S01]  /*7180*/  ISETP.NE.U32.AND P1, PT, RZ, UR8, PT ;  /* 0x00000008ff007c0c */ /* 0x000fe2000bf25070 */
[----:B------:R-:W0:Y:S02]  /*7190*/  LDC R20, c[0x0][0x148] ;  /* 0x00005200ff147b82 */ /* 0x000e240000000800 */
[----:B------:R-:W-:Y:S01]  /*71a0*/  IMAD R6, R4, UR4, RZ ;  /* 0x0000000404067c24 */ /* 0x000fe2000f8e02ff */
[----:B------:R-:W-:Y:S01]  /*71b0*/  ISETP.NE.AND.EX P1, PT, RZ, UR9, PT, P1 ;  /* 0x00000009ff007c0c */ /* 0x000fe2000bf25310 */
[----:B------:R-:W-:Y:S01]  /*71c0*/  IMAD.WIDE.U32 R4, R7, UR4, R16 ;  /* 0x0000000407047c25 */ /* 0x000fe2000f8e0010 */
[----:B------:R-:W-:-:S03]  /*71d0*/  ULDC UR4, c[0x0][0x150] ;  /* 0x0000540000047ab9 */ /* 0x000fc60000000800 */
[----:B------:R-:W-:Y:S02]  /*71e0*/  IMAD R7, R7, UR5, R6 ;  /* 0x0000000507077c24 */ /* 0x000fe4000f8e0206 */
[----:B------:R-:W-:Y:S01]  /*71f0*/  FMUL R6, R9, UR4 ;  /* 0x0000000409067c20 */ /* 0x000fe20008400000 */
[----:B------:R-:W-:Y:S01]  /*7200*/  ULDC UR4, c[0x0][0x618] ;  /* 0x0001860000047ab9 */ /* 0x000fe20000000800 */
[----:B------:R-:W-:Y:S01]  /*7210*/  ULDC UR5, c[0x0][0x154] ;  /* 0x0000550000057ab9 */ /* 0x000fe20000000800 */
[----:B------:R-:W-:-:S03]  /*7220*/  IMAD.IADD R5, R5, 0x1, R7 ;  /* 0x0000000105057824 */ /* 0x000fc600078e0207 */
[----:B------:R-:W3:Y:S02]  /*7230*/  F2I.U32.TRUNC.NTZ R6, R6 ;  /* 0x0000000600067305 */ /* 0x000ee4000020f000 */
[----:B------:R-:W-:Y:S02]  /*7240*/  SHF.R.U64 R9, R4, UR4, R5 ;  /* 0x0000000404097c19 */ /* 0x000fe40008001205 */
[----:B-1----:R-:W-:-:S05]  /*7250*/  I2FP.F32.U32 R4, R13 ;  /* 0x0000000d00047245 */ /* 0x002fca0000201000 */
[----:B------:R-:W-:Y:S01]  /*7260*/  FMUL R22, R4, UR5 ;  /* 0x0000000504167c20 */ /* 0x000fe20008400000 */
[----:B------:R-:W-:Y:S01]  /*7270*/  SHF.R.U32.HI R4, RZ, UR4, R5 ;  /* 0x00000004ff047c19 */ /* 0x000fe20008011605 */
[----:B------:R-:W-:-:S03]  /*7280*/  ULDC UR4, c[0x0][0x658] ;  /* 0x0001960000047ab9 */ /* 0x000fc60000000800 */
[--C-:B------:R-:W-:Y:S01]  /*7290*/  SHF.R.U64 R21, R9, UR6, R4.reuse ;  /* 0x0000000609157c19 */ /* 0x100fe20008001204 */
[----:B------:R-:W1:Y:S01]  /*72a0*/  F2I.U32.TRUNC.NTZ R22, R22 ;  /* 0x0000001600167305 */ /* 0x000e62000020f000 */
[----:B------:R-:W-:Y:S01]  /*72b0*/  SHF.R.U32.HI R4, RZ, UR6, R4 ;  /* 0x00000006ff047c19 */ /* 0x000fe20008011604 */
[----:B---3--:R-:W-:-:S03]  /*72c0*/  IMAD.MOV R6, RZ, RZ, -R6 ;  /* 0x000000ffff067224 */ /* 0x008fc600078e0a06 */
[----:B------:R-:W-:Y:S01]  /*72d0*/  SHF.R.U64 R15, R21, UR4, R4 ;  /* 0x00000004150f7c19 */ /* 0x000fe20008001204 */
[----:B--2---:R-:W-:Y:S01]  /*72e0*/  IMAD R14, R25, R6, R14 ;  /* 0x00000006190e7224 */ /* 0x004fe200078e020e */
[----:B------:R-:W-:-:S03]  /*72f0*/  SHF.R.U32.HI R23, RZ, UR4, R4 ;  /* 0x00000004ff177c19 */ /* 0x000fc60008011604 */
[----:B------:R-:W-:Y:S02]  /*7300*/  IMAD.MOV.U32 R4, RZ, RZ, R15 ;  /* 0x000000ffff047224 */ /* 0x000fe400078e000f */
[----:B------:R-:W-:Y:S01]  /*7310*/  IMAD.MOV.U32 R5, RZ, RZ, R23 ;  /* 0x000000ffff057224 */ /* 0x000fe200078e0017 */
[----:B-1----:R-:W-:Y:S06]  /*7320*/  @!P1 BRA `(.L_x_141) ;  /* 0x0000000000289947 */ /* 0x002fec0003800000 */
[----:B------:R-:W-:Y:S02]  /*7330*/  ULDC UR4, c[0x0][0x64c] ;  /* 0x0001930000047ab9 */ /* 0x000fe40000000800 */
[----:B------:R-:W-:-:S05]  /*7340*/  IADD3 R5, P1, R15, UR4, RZ ;  /* 0x000000040f057c10 */ /* 0x000fca000ff3e0ff */
[----:B------:R-:W-:-:S04]  /*7350*/  IMAD.X R23, RZ, RZ, R23, P1 ;  /* 0x000000ffff177224 */ /* 0x000fc800008e0617 */
[----:B------:R-:W-:-:S04]  /*7360*/  IMAD.WIDE.U32 R6, R23, UR8, RZ ;  /* 0x0000000817067c25 */ /* 0x000fc8000f8e00ff */
[----:B------:R-:W-:-:S04]  /*7370*/  IMAD.WIDE.U32 R6, P1, R5, UR9, R6 ;  /* 0x0000000905067c25 */ /* 0x000fc8000f820006 */
[----:B------:R-:W-:-:S04]  /*7380*/  IMAD.WIDE.U32 R4, R5, UR8, RZ ;  /* 0x0000000805047c25 */ /* 0x000fc8000f8e00ff */
[----:B------:R-:W-:Y:S01]  /*7390*/  IMAD.MOV.U32 R4, RZ, RZ, R7 ;  /* 0x000000ffff047224 */ /* 0x000fe200078e0007 */
[----:B------:R-:W-:Y:S01]  /*73a0*/  IADD3 RZ, P3, R5, R6, RZ ;  /* 0x0000000605ff7210 */ /* 0x000fe20007f7e0ff */
[----:B------:R-:W-:-:S04]  /*73b0*/  IMAD.X R5, RZ, RZ, RZ, P1 ;  /* 0x000000ffff057224 */ /* 0x000fc800008e06ff */
[----:B------:R-:W-:-:S08]  /*73c0*/  IMAD.WIDE.U32.X R4, R23, UR9, R4, P3 ;  /* 0x0000000917047c25 */ /* 0x000fd000098e0404 */
.L_x_141:
[----:B------:R-:W-:Y:S01]  /*73d0*/  ISETP.NE.AND P1, PT, R2, 0x1, PT ;  /* 0x000000010200780c */ /* 0x000fe20003f25270 */
[----:B------:R-:W-:Y:S01]  /*73e0*/  ULDC UR4, c[0x0][0x648] ;  /* 0x0001920000047ab9 */ /* 0x000fe20000000800 */
[----:B------:R-:W-:Y:S01]  /*73f0*/  LOP3.LUT R21, R21, UR29, RZ, 0xc0, !PT ;  /* 0x0000001d15157c12 */ /* 0x000fe2000f8ec0ff */
[----:B------:R-:W-:Y:S01]  /*7400*/  IMAD.MOV R22, RZ, RZ, -R22 ;  /* 0x000000ffff167224 */ /* 0x000fe200078e0a16 */
[----:B------:R-:W-:Y:S01]  /*7410*/  SHF.R.U64 R4, R4, UR4, R5 ;  /* 0x0000000404047c19 */ /* 0x000fe20008001205 */
[----:B------:R-:W-:Y:S01]  /*7420*/  ULDC UR4, c[0x0][0x638] ;  /* 0x00018e0000047ab9 */ /* 0x000fe20000000800 */
[----:B------:R-:W-:Y:S01]  /*7430*/  ULDC UR5, c[0x0][0x610] ;  /* 0x0001840000057ab9 */ /* 0x000fe20000000800 */
[----:B------:R-:W-:Y:S02]  /*7440*/  IMAD.MOV.U32 R5, RZ, RZ, 0x1 ;  /* 0x00000001ff057424 */ /* 0x000fe400078e00ff */
[----:B------:R-:W-:Y:S02]  /*7450*/  IMAD.MOV R6, RZ, RZ, -R4 ;  /* 0x000000ffff067224 */ /* 0x000fe400078e0a04 */
[----:B------:R-:W-:Y:S01]  /*7460*/  IMAD R21, R4, UR21, R21 ;  /* 0x0000001504157c24 */ /* 0x000fe2000f8e0215 */
[----:B------:R-:W-:Y:S01]  /*7470*/  LOP3.LUT R4, R9, UR13, RZ, 0xc0, !PT ;  /* 0x0000000d09047c12 */ /* 0x000fe2000f8ec0ff */
[----:B0-----:R-:W-:-:S02]  /*7480*/  @P1 IMAD R14, R20, R22, R13 ;  /* 0x00000016140e1224 */ /* 0x001fc400078e020d */
[----:B------:R-:W-:Y:S01]  /*7490*/  IMAD R15, R6, UR4, R15 ;  /* 0x00000004060f7c24 */ /* 0x000fe2000f8e020f */
[----:B------:R-:W-:Y:S01]  /*74a0*/  ULDC UR4, c[0x0][0x600] ;  /* 0x0001800000047ab9 */ /* 0x000fe20000000800 */
[----:B------:R-:W-:Y:S02]  /*74b0*/  IMAD R14, R21, UR5, R14 ;  /* 0x00000005150e7c24 */ /* 0x000fe4000f8e020e */
[--C-:B------:R-:W-:Y:S01]  /*74c0*/  IMAD R15, R15, UR4, R4.reuse ;  /* 0x000000040f0f7c24 */ /* 0x100fe2000f8e0204 */
[----:B------:R-:W-:-:S04]  /*74d0*/  PRMT R4, R5, 0x7610, R4 ;  /* 0x0000761005047816 */ /* 0x000fc80000000004 */
[----:B------:R-:W-:Y:S02]  /*74e0*/  SEL R20, R15, R14, !P1 ;  /* 0x0000000e0f147207 */ /* 0x000fe40004800000 */
[----:B------:R-:W-:-:S07]  /*74f0*/  SEL R13, R14, R15, !P1 ;  /* 0x0000000f0e0d7207 */ /* 0x000fce0004800000 */
.L_x_139:
[----:B------:R-:W-:Y:S05]  /*7500*/  BSYNC B1 ;  /* 0x0000000000017941 */ /* 0x000fea0003800000 */
.L_x_138:
[----:B------:R-:W-:-:S13]  /*7510*/  LOP3.LUT P1, RZ, R4, 0xff, RZ, 0xc0, !PT ;  /* 0x000000ff04ff7812 */ /* 0x000fda000782c0ff */
[----:B------:R-:W-:Y:S05]  /*7520*/  @P1 BRA `(.L_x_142) ;  /* 0xfffffff000bc1947 */ /* 0x000fea000383ffff */
[----:B------:R-:W-:Y:S05]  /*7530*/  BSYNC B0 ;  /* 0x0000000000007941 */ /* 0x000fea0003800000 */
.L_x_130:
[----:B------:R-:W-:-:S03]  /*7540*/  UMOV UR4, 0xffffffff ;  /* 0xffffffff00047882 */ /* 0x000fc60000000000 */
[----:B------:R-:W-:Y:S05]  /*7550*/  BRA.DIV UR4, `(.L_x_143) ;  /* 0x0000000204d07947 */ /* 0x000fea000b800000 */
[----:B------:R-:W-:-:S13]  /*7560*/  ELECT P6, URZ, PT ;  /* 0x00000000003f782f */ /* 0x000fda00038c0000 */
.L_x_155:
[----:B------:R-:W-:Y:S04]  /*7570*/  BSSY B0, `(.L_x_144) ;  /* 0x0000019000007945 */ /* 0x000fe80003800000 */
[----:B------:R-:W-:Y:S05]  /*7580*/  @!P6 BRA `(.L_x_145) ;  /* 0x00000000005ce947 */ /* 0x000fea0003800000 */
[----:B------:R-:W-:-:S04]  /*7590*/  LOP3.LUT R18, R18, 0x2, RZ, 0xfc, !PT ;  /* 0x0000000212127812 */ /* 0x000fc800078efcff */
[----:B------:R-:W-:-:S13]  /*75a0*/  ISETP.NE.AND P0, PT, R18, 0x3, PT ;  /* 0x000000031200780c */ /* 0x000fda0003f05270 */
[----:B------:R-:W-:Y:S05]  /*75b0*/  @!P0 BRA `(.L_x_146) ;  /* 0x0000000000048947 */ /* 0x000fea0003800000 */
[----:B------:R-:W-:Y:S01]  /*75c0*/  BPT.TRAP 0x1 ;  /* 0x000000040000795c */ /* 0x000fe20000300000 */
.L_x_146:
[----:B------:R-:W0:Y:S01]  /*75d0*/  S2R R5, SR_CgaCtaId ;  /* 0x0000000000057919 */ /* 0x000e220000008800 */
[----:B------:R-:W-:Y:S02]  /*75e0*/  MOV R2, 0x400 ;  /* 0x0000040000027802 */ /* 0x000fe40000000f00 */
[----:B------:R-:W-:Y:S02]  /*75f0*/  SHF.L.U32 R4, R0, 0x1f, RZ ;  /* 0x0000001f00047819 */ /* 0x000fe400000006ff */
[----:B0-----:R-:W-:-:S05]  /*7600*/  LEA R2, R5, R2, 0x18 ;  /* 0x0000000205027211 */ /* 0x001fca00078ec0ff */
[----:B------:R-:W-:-:S04]  /*7610*/  VIADD R2, R2, 0x10 ;  /* 0x0000001002027836 */ /* 0x000fc80000000000 */
[C---:B------:R-:W-:Y:S02]  /*7620*/  IMAD R7, R3.reuse, 0x8, R2 ;  /* 0x0000000803077824 */ /* 0x040fe400078e0202 */
[----:B------:R-:W-:Y:S02]  /*7630*/  VIADD R3, R3, 0x1 ;  /* 0x0000000103037836 */ /* 0x000fe40000000000 */
[----:B------:R-:W0:Y:S03]  /*7640*/  SYNCS.PHASECHK.TRANS64.TRYWAIT P0, [R7+URZ], R4 ;  /* 0x00000004070075a7 */ /* 0x000e26000800017f */
[----:B------:R-:W-:-:S04]  /*7650*/  ISETP.NE.AND P1, PT, R3, 0x2, PT ;  /* 0x000000020300780c */ /* 0x000fc80003f25270 */
[----:B------:R-:W-:Y:S02]  /*7660*/  SEL R5, RZ, 0x1, P1 ;  /* 0x00000001ff057807 */ /* 0x000fe40000800000 */
[----:B------:R-:W-:Y:S02]  /*7670*/  SEL R3, R3, RZ, P1 ;  /* 0x000000ff03037207 */ /* 0x000fe40000800000 */
[----:B------:R-:W-:Y:S01]  /*7680*/  LOP3.LUT R0, R0, R5, RZ, 0x3c, !PT ;  /* 0x0000000500007212 */ /* 0x000fe200078e3cff */
[----:B0-----:R-:W-:Y:S06]  /*7690*/  @!P0 BRA `(.L_x_147) ;  /* 0x0000000000a08947 */ /* 0x001fec0003800000 */
.L_x_156:
[----:B------:R-:W-:Y:S01]  /*76a0*/  IMAD R3, R3, 0x8, R2 ;  /* 0x0000000803037824 */ /* 0x000fe200078e0202 */
[----:B------:R-:W-:-:S07]  /*76b0*/  SHF.L.U32 R0, R0, 0x1f, RZ ;  /* 0x0000001f00007819 */ /* 0x000fce00000006ff */
.L_x_148:
[----:B-1----:R1:W2:Y:S02]  /*76c0*/  SYNCS.PHASECHK.TRANS64.TRYWAIT P0, [R3+URZ], R0 ;  /* 0x00000000030075a7 */ /* 0x0022a4000800017f */
[----:B--2---:R-:W-:Y:S05]  /*76d0*/  @!P0 NANOSLEEP.SYNCS 0x989680 ;  /* 0x009896800000895d */ /* 0x004fea0003900000 */
[----:B------:R-:W2:Y:S02]  /*76e0*/  @!P0 SYNCS.PHASECHK.TRANS64 P0, [R3+URZ], R0 ;  /* 0x00000000030085a7 */ /* 0x000ea4000800007f */
[----:B--2---:R-:W-:Y:S05]  /*76f0*/  @!P0 BRA `(.L_x_148) ;  /* 0xfffffffc00f08947 */ /* 0x004fea000383ffff */
.L_x_145:
[----:B------:R-:W-:Y:S05]  /*7700*/  BSYNC B0 ;  /* 0x0000000000007941 */ /* 0x000fea0003800000 */
.L_x_144:
[----:B------:R-:W-:Y:S05]  /*7710*/  EXIT ;  /* 0x000000000000794d */ /* 0x000fea0003800000 */
.L_x_17:
[----:B-1----:R1:W2:Y:S02]  /*7720*/  SYNCS.PHASECHK.TRANS64.TRYWAIT P1, [R3+URZ], R0 ;  /* 0x00000000030075a7 */ /* 0x0022a4000802017f */
[----:B--2---:R-:W-:Y:S05]  /*7730*/  @!P1 NANOSLEEP.SYNCS 0x989680 ;  /* 0x009896800000995d */ /* 0x004fea0003900000 */
[----:B------:R-:W2:Y:S02]  /*7740*/  @!P1 SYNCS.PHASECHK.TRANS64 P1, [R3+URZ], R0 ;  /* 0x00000000030095a7 */ /* 0x000ea4000802007f */
[----:B--2---:R-:W-:Y:S05]  /*7750*/  @!P1 BRA `(.L_x_17) ;  /* 0xfffffffc00f09947 */ /* 0x004fea000383ffff */
[----:B------:R-:W-:Y:S05]  /*7760*/  BRA `(.L_x_16) ;  /* 0xffffff9c00407947 */ /* 0x000fea000383ffff */
.L_x_22:
[----:B-1----:R-:W-:-:S04]  /*7770*/  IMAD.U32 R4, RZ, RZ, UR4 ;  /* 0x00000004ff047e24 */ /* 0x002fc8000f8e00ff */
[----:B------:R1:W2:Y:S03]  /*7780*/  SYNCS.PHASECHK.TRANS64.TRYWAIT P1, [R4+URZ], R3 ;  /* 0x00000003040075a7 */ /* 0x0002a6000802017f */
[----:B--2---:R-:W-:Y:S05]  /*7790*/  @!P1 NANOSLEEP.SYNCS 0x989680 ;  /* 0x009896800000995d */ /* 0x004fea0003900000 */
[----:B------:R-:W2:Y:S02]  /*77a0*/  @!P1 SYNCS.PHASECHK.TRANS64 P1, [R4+URZ], R3 ;  /* 0x00000003040095a7 */ /* 0x000ea4000802007f */
[----:B--2---:R-:W-:Y:S05]  /*77b0*/  @!P1 BRA `(.L_x_22) ;  /* 0xfffffffc00ec9947 */ /* 0x004fea000383ffff */
[----:B------:R-:W-:Y:S05]  /*77c0*/  BRA `(.L_x_21) ;  /* 0xffffffa400647947 */ /* 0x000fea000383ffff */
.L_x_131:
[----:B------:R-:W-:Y:S01]  /*77d0*/  BSSY B1, `(.L_x_149) ;  /* 0x0000006000017945 */ /* 0x000fe20003800000 */
[----:B------:R-:W-:-:S07]  /*77e0*/  IMAD.MOV.U32 R15, RZ, RZ, -0x1 ;  /* 0xffffffffff0f7424 */ /* 0x000fce00078e00ff */
[----:B------:R-:W-:Y:S05]  /*77f0*/  WARPSYNC.COLLECTIVE R15, `(.L_x_150) ;  /* 0x000000000f0c7348 */ /* 0x000fea0003c00000 */
[----:B------:R-:W-:Y:S02]  /*7800*/  ELECT P6, UR62, PT ;  /* 0x00000000003e782f */ /* 0x000fe400038c0000 */
[----:B------:R-:W-:Y:S01]  /*7810*/  MOV R14, UR62 ;  /* 0x0000003e000e7c02 */ /* 0x000fe20008000f00 */
[----:B------:R-:W-:Y:S10]  /*7820*/  ENDCOLLECTIVE ;  /* 0x000000000000791b */ /* 0x000ff40003800000 */
.L_x_150:
[----:B------:R-:W-:Y:S05]  /*7830*/  BSYNC B1 ;  /* 0x0000000000017941 */ /* 0x000fea0003800000 */
.L_x_149:
[----:B------:R-:W-:Y:S05]  /*7840*/  BRA `(.L_x_151) ;  /* 0xfffffff000007947 */ /* 0x000fea000383ffff */
.L_x_134:
[----:B0-----:R0:W1:Y:S02]  /*7850*/  SYNCS.PHASECHK.TRANS64.TRYWAIT P1, [R14+URZ+0x10], R7 ;  /* 0x000010070e0075a7 */ /* 0x001064000802017f */
[----:B-1----:R-:W-:Y:S05]  /*7860*/  @!P1 NANOSLEEP.SYNCS 0x989680 ;  /* 0x009896800000995d */ /* 0x002fea0003900000 */
[----:B------:R-:W1:Y:S02]  /*7870*/  @!P1 SYNCS.PHASECHK.TRANS64 P1, [R14+URZ+0x10], R7 ;  /* 0x000010070e0095a7 */ /* 0x000e64000802007f */
[----:B-1----:R-:W-:Y:S05]  /*7880*/  @!P1 BRA `(.L_x_134) ;  /* 0xfffffffc00f09947 */ /* 0x002fea000383ffff */
[----:B------:R-:W-:Y:S05]  /*7890*/  BRA `(.L_x_152) ;  /* 0xfffffff000347947 */ /* 0x000fea000383ffff */
.L_x_143:
[----:B------:R-:W-:Y:S01]  /*78a0*/  BSSY B0, `(.L_x_153) ;  /* 0x0000006000007945 */ /* 0x000fe20003800000 */
[----:B------:R-:W-:-:S07]  /*78b0*/  IMAD.MOV.U32 R15, RZ, RZ, -0x1 ;  /* 0xffffffffff0f7424 */ /* 0x000fce00078e00ff */
[----:B------:R-:W-:Y:S05]  /*78c0*/  WARPSYNC.COLLECTIVE R15, `(.L_x_154) ;  /* 0x000000000f0c7348 */ /* 0x000fea0003c00000 */
[----:B------:R-:W-:Y:S02]  /*78d0*/  ELECT P6, UR62, PT ;  /* 0x00000000003e782f */ /* 0x000fe400038c0000 */
[----:B------:R-:W-:Y:S01]  /*78e0*/  MOV R14, UR62 ;  /* 0x0000003e000e7c02 */ /* 0x000fe20008000f00 */
[----:B------:R-:W-:Y:S10]  /*78f0*/  ENDCOLLECTIVE ;  /* 0x000000000000791b */ /* 0x000ff40003800000 */
.L_x_154:
[----:B------:R-:W-:Y:S05]  /*7900*/  BSYNC B0 ;  /* 0x0000000000007941 */ /* 0x000fea0003800000 */
.L_x_153:
[----:B------:R-:W-:Y:S05]  /*7910*/  BRA `(.L_x_155) ;  /* 0xfffffffc00147947 */ /* 0x000fea000383ffff */
.L_x_147:
[----:B0-----:R0:W1:Y:S02]  /*7920*/  SYNCS.PHASECHK.TRANS64.TRYWAIT P0, [R7+URZ], R4 ;  /* 0x00000004070075a7 */ /* 0x001064000800017f */
[----:B-1----:R-:W-:Y:S05]  /*7930*/  @!P0 NANOSLEEP.SYNCS 0x989680 ;  /* 0x009896800000895d */ /* 0x002fea0003900000 */
[----:B------:R-:W1:Y:S02]  /*7940*/  @!P0 SYNCS.PHASECHK.TRANS64 P0, [R7+URZ], R4 ;  /* 0x00000004070085a7 */ /* 0x000e64000800007f */
[----:B-1----:R-:W-:Y:S05]  /*7950*/  @!P0 BRA `(.L_x_147) ;  /* 0xfffffffc00f08947 */ /* 0x002fea000383ffff */
[----:B------:R-:W-:Y:S05]  /*7960*/  BRA `(.L_x_156) ;  /* 0xfffffffc004c7947 */ /* 0x000fea000383ffff */
.L_x_157:
[----:B------:R-:W-:-:S00]  /*7970*/  BRA `(.L_x_157) ;  /* 0xfffffffc00fc7947 */ /* 0x000fc0000383ffff */
[----:B------:R-:W-:-:S00]  /*7980*/  NOP ;  /* 0x0000000000007918 */ /* 0x000fc00000000000 */
[----:B------:R-:W-:-:S00]  /*7990*/  NOP ;  /* 0x0000000000007918 */ /* 0x000fc00000000000 */
[----:B------:R-:W-:-:S00]  /*79a0*/  NOP ;  /* 0x0000000000007918 */ /* 0x000fc00000000000 */
[----:B------:R-:W-:-:S00]  /*79b0*/  NOP ;  /* 0x0000000000007918 */ /* 0x000fc00000000000 */
[----:B------:R-:W-:-:S00]  /*79c0*/  NOP ;  /* 0x0000000000007918 */ /* 0x000fc00000000000 */
[----:B------:R-:W-:-:S00]  /*79d0*/  NOP ;  /* 0x0000000000007918 */ /* 0x000fc00000000000 */
[----:B------:R-:W-:-:S00]  /*79e0*/  NOP ;  /* 0x0000000000007918 */ /* 0x000fc00000000000 */
[----:B------:R-:W-:-:S00]  /*79f0*/  NOP ;  /* 0x0000000000007918 */ /* 0x000fc00000000000 */
.L_x_158:


//--------------------- .nv.global.init           --------------------------
	.section	.nv.global.init,"aw",@progbits
.nv.global.init:
	.type		$str$22,@object
	.size		$str$22,($str$23 - $str$22)
$str$22:
        /*0000*/ 	.byte	0x6b, 0x5f, 0x74, 0x69, 0x6c, 0x65, 0x5f, 0x63, 0x6f, 0x75, 0x6e, 0x74, 0x20, 0x3e, 0x3d, 0x20
        /*0010*/ 	.byte	0x31, 0x00
	.type		$str$23,@object
	.size		$str$23,(__unnamed_1 - $str$23)
$str$23:
        /*0012*/ 	.byte	0x2f, 0x74, 0x6d, 0x70, 0x2f, 0x63, 0x75, 0x74, 0x6c, 0x61, 0x73, 0x73, 0x5f, 0x73, 0x77, 0x65
        /*0022*/ 	.byte	0x65, 0x70, 0x5f, 0x73, 0x72, 0x63, 0x2f, 0x69, 0x6e, 0x63, 0x6c, 0x75, 0x64, 0x65, 0x2f, 0x63
        /*0032*/ 	.byte	0x75, 0x74, 0x6c, 0x61, 0x73, 0x73, 0x2f, 0x67, 0x65, 0x6d, 0x6d, 0x2f, 0x63, 0x6f, 0x6c, 0x6c
        /*0042*/ 	.byte	0x65, 0x63, 0x74, 0x69, 0x76, 0x65, 0x2f, 0x73, 0x6d, 0x39, 0x30, 0x5f, 0x6d, 0x6d, 0x61, 0x5f
        /*0052*/ 	.byte	0x74, 0x6d, 0x61, 0x5f, 0x67, 0x6d, 0x6d, 0x61, 0x5f, 0x73, 0x73, 0x5f, 0x77, 0x61, 0x72, 0x70
        /*0062*/ 	.byte	0x73, 0x70, 0x65, 0x63, 0x69, 0x61, 0x6c, 0x69, 0x7a, 0x65, 0x64, 0x2e, 0x68, 0x70, 0x70, 0x00
	.type		__unnamed_1,@object
	.size		__unnamed_1,(.L_0 - __unnamed_1)
__unnamed_1:
        /*0072*/ 	.byte	0x76, 0x6f, 0x69, 0x64, 0x20, 0x63, 0x75, 0x74, 0x6c, 0x61, 0x73, 0x73, 0x3a, 0x3a, 0x67, 0x65
        /* <DEDUP_REMOVED lines=180> */
        /*0bc2*/ 	.byte	0x74, 0x79, 0x5d, 0x00
.L_0:


//--------------------- .nv.shared._ZN7cutlass13device_kernelINS_4gemm6kernel13GemmUniversalIN4cute5tupleIJiiiiEEENS1_10collective13CollectiveMmaINS1_34MainloopSm90TmaGmmaWarpSpecializedILi2ENS5_IJNS4_1CILi1EEESB_SB_EEENS1_35KernelTmaWarpSpecializedCooperativeEEENS5_IJNSA_ILi128EEENSA_ILi96EEENSA_ILi256EEEEEENS_10bfloat16_tENS5_IJlSB_lEEESJ_SK_NS4_8TiledMMAINS4_8MMA_AtomIJNS4_4SM904GMMA27MMA_64x96x16_F32BF16BF16_SSILNSO_5MajorE0ELSQ_0ELNSO_7ScaleInE1ELSR_1EEEEEENS4_6LayoutINS5_IJNSA_ILi2EEESB_SB_EEENS5_IJSB_NSA_ILi0EEESX_EEEEENS5_IJNS4_10UnderscoreES10_S10_EEEEENS4_13SM90_TMA_LOADENS4_14ComposedLayoutINS4_7SwizzleILi3ELi4ELi3EEENS4_18smem_ptr_flag_bitsILi16EEENSU_INS5_IJNSA_ILi8EEENSA_ILi64EEEEEENS5_IJS1A_SB_EEEEEEEvNS4_8identityES13_S1E_vS1F_EENS_8epilogue10collective6detail29Sm90TmaWarpSpecializedAdapterINS1I_15DefaultEpilogueISJ_SK_SK_NS1H_6thread17LinearCombinationISJ_Li1EffLNS1M_9ScaleType4KindE0ELNS_15FloatRoundStyleE2ESJ_EENS1_15EpilogueDefaultEEEEEvvEEEEvNT_6ParamsE --------------------------
	.section	.nv.shared._ZN7cutlass13device_kernelINS_4gemm6kernel13GemmUniversalIN4cute5tupleIJiiiiEEENS1_10collective13CollectiveMmaINS1_34MainloopSm90TmaGmmaWarpSpecializedILi2ENS5_IJNS4_1CILi1EEESB_SB_EEENS1_35KernelTmaWarpSpecializedCooperativeEEENS5_IJNSA_ILi128EEENSA_ILi96EEENSA_ILi256EEEEEENS_10bfloat16_tENS5_IJlSB_lEEESJ_SK_NS4_8TiledMMAINS4_8MMA_AtomIJNS4_4SM904GMMA27MMA_64x96x16_F32BF16BF16_SSILNSO_5MajorE0ELSQ_0ELNSO_7ScaleInE1ELSR_1EEEEEENS4_6LayoutINS5_IJNSA_ILi2EEESB_SB_EEENS5_IJSB_NSA_ILi0EEESX_EEEEENS5_IJNS4_10UnderscoreES10_S10_EEEEENS4_13SM90_TMA_LOADENS4_14ComposedLayoutINS4_7SwizzleILi3ELi4ELi3EEENS4_18smem_ptr_flag_bitsILi16EEENSU_INS5_IJNSA_ILi8EEENSA_ILi64EEEEEENS5_IJS1A_SB_EEEEEEEvNS4_8identityES13_S1E_vS1F_EENS_8epilogue10collective6detail29Sm90TmaWarpSpecializedAdapterINS1I_15DefaultEpilogueISJ_SK_SK_NS1H_6thread17LinearCombinationISJ_Li1EffLNS1M_9ScaleType4KindE0ELNS_15FloatRoundStyleE2ESJ_EENS1_15EpilogueDefaultEEEEEvvEEEEvNT_6ParamsE,"aw",@nobits
	.sectionflags	@""
	.align	16
	.zero		1024


//--------------------- .nv.shared.reserved.0     --------------------------
	.section	.nv.shared.reserved.0,"aw",@nobits
	.weak		__nv_reservedSMEM_offset_0_alias
	.size		__nv_reservedSMEM_offset_0_alias, 0, 0
	.other		__nv_reservedSMEM_offset_0_alias,@"STO_CUDA_RESERVED_SHARED STV_DEFAULT"
__nv_reservedSMEM_offset_0_alias:
	.zero		0


//--------------------- .nv.global                --------------------------
	.section	.nv.global,"aw",@nobits
.nv.global:
	.type		_ZN40_INTERNAL_c7f31f16_4_k_cu_00c786a2_150434cute1_E,@object
	.size		_ZN40_INTERNAL_c7f31f16_4_k_cu_00c786a2_150434cute1_E,(_ZN40_INTERNAL_c7f31f16_4_k_cu_00c786a2_150434cuda3std3__45__cpo6cbeginE - _ZN40_INTERNAL_c7f31f16_4_k_cu_00c786a2_150434cute1_E)
_ZN40_INTERNAL_c7f31f16_4_k_cu_00c786a2_150434cute1_E:
	.zero		1
	.type		_ZN40_INTERNAL_c7f31f16_4_k_cu_00c786a2_150434cuda3std3__45__cpo6cbeginE,@object
	.size		_ZN40_INTERNAL_c7f31f16_4_k_cu_00c786a2_150434cuda3std3__45__cpo6cbeginE,(_ZN40_INTERNAL_c7f31f16_4_k_cu_00c786a2_150434cuda3std3__48in_placeE - _ZN40_INTERNAL_c7f31f16_4_k_cu_00c786a2_150434cuda3std3__45__cpo6cbeginE)
_ZN40_INTERNAL_c7f31f16_4_k_cu_00c786a2_150434cuda3std3__45__cpo6cbeginE:
	.zero		1
	.type		_ZN40_INTERNAL_c7f31f16_4_k_cu_00c786a2_150434cuda3std3__48in_placeE,@object
	.size		_ZN40_INTERNAL_c7f31f16_4_k_cu_00c786a2_150434cuda3std3__48in_placeE,(_ZN40_INTERNAL_c7f31f16_4_k_cu_00c786a2_150434cuda3std6ranges3__45__cpo9iter_moveE - _ZN40_INTERNAL_c7f31f16_4_k_cu_00c786a2_150434cuda3std3__48in_placeE)
_ZN40_INTERNAL_c7f31f16_4_k_cu_00c786a2_150434cuda3std3__48in_placeE:
	.zero		1
	.type		_ZN40_INTERNAL_c7f31f16_4_k_cu_00c786a2_150434cuda3std6ranges3__45__cpo9iter_moveE,@object
	.size		_ZN40_INTERNAL_c7f31f16_4_k_cu_00c786a2_150434cuda3std6ranges3__45__cpo9iter_moveE,(_ZN40_INTERNAL_c7f31f16_4_k_cu_00c786a2_150434cuda3std3__45__cpo5beginE - _ZN40_INTERNAL_c7f31f16_4_k_cu_00c786a2_150434cuda3std6ranges3__45__cpo9iter_moveE)
_ZN40_INTERNAL_c7f31f16_4_k_cu_00c786a2_150434cuda3std6ranges3__45__cpo9iter_moveE:
	.zero		1
	.type		_ZN40_INTERNAL_c7f31f16_4_k_cu_00c786a2_150434cuda3std3__45__cpo5beginE,@object
	.size		_ZN40_INTERNAL_c7f31f16_4_k_cu_00c786a2_150434cuda3std3__45__cpo5beginE,(_ZN40_INTERNAL_c7f31f16_4_k_cu_00c786a2_150434cuda3std3__442_GLOBAL__N__c7f31f16_4_k_cu_00c786a2_150436ignoreE - _ZN40_INTERNAL_c7f31f16_4_k_cu_00c786a2_150434cuda3std3__45__cpo5beginE)
_ZN40_INTERNAL_c7f31f16_4_k_cu_00c786a2_150434cuda3std3__45__cpo5beginE:
	.zero		1
	.type		_ZN40_INTERNAL_c7f31f16_4_k_cu_00c786a2_150434cuda3std3__442_GLOBAL__N__c7f31f16_4_k_cu_00c786a2_150436ignoreE,@object
	.size		_ZN40_INTERNAL_c7f31f16_4_k_cu_00c786a2_150434cuda3std3__442_GLOBAL__N__c7f31f16_4_k_cu_00c786a2_150436ignoreE,(_ZN40_INTERNAL_c7f31f16_4_k_cu_00c786a2_150434cute7productE - _ZN40_INTERNAL_c7f31f16_4_k_cu_00c786a2_150434cuda3std3__442_GLOBAL__N__c7f31f16_4_k_cu_00c786a2_150436ignoreE)
_ZN40_INTERNAL_c7f31f16_4_k_cu_00c786a2_150434cuda3std3__442_GLOBAL__N__c7f31f16_4_k_cu_00c786a2_150436ignoreE:
	.zero		1
	.type		_ZN40_INTERNAL_c7f31f16_4_k_cu_00c786a2_150434cute7productE,@object
	.size		_ZN40_INTERNAL_c7f31f16_4_k_cu_00c786a2_150434cute7productE,(_ZN40_INTERNAL_c7f31f16_4_k_cu_00c786a2_150434cuda3std3__45__cpo3endE - _ZN40_INTERNAL_c7f31f16_4_k_cu_00c786a2_150434cute7productE)
_ZN40_INTERNAL_c7f31f16_4_k_cu_00c786a2_150434cute7productE:
	.zero		1
	.type		_ZN40_INTERNAL_c7f31f16_4_k_cu_00c786a2_150434cuda3std3__45__cpo3endE,@object
	.size		_ZN40_INTERNAL_c7f31f16_4_k_cu_00c786a2_150434cuda3std3__45__cpo3endE,(_ZN40_INTERNAL_c7f31f16_4_k_cu_00c786a2_150434cuda3std3__419piecewise_constructE - _ZN40_INTERNAL_c7f31f16_4_k_cu_00c786a2_150434cuda3std3__45__cpo3endE)
_ZN40_INTERNAL_c7f31f16_4_k_cu_00c786a2_150434cuda3std3__45__cpo3endE:
	.zero		1
	.type		_ZN40_INTERNAL_c7f31f16_4_k_cu_00c786a2_150434cuda3std3__419piecewise_constructE,@object
	.size		_ZN40_INTERNAL_c7f31f16_4_k_cu_00c786a2_150434cuda3std3__419piecewise_constructE,(_ZN40_INTERNAL_c7f31f16_4_k_cu_00c786a2_150434cuda3std3__45__cpo4cendE - _ZN40_INTERNAL_c7f31f16_4_k_cu_00c786a2_150434cuda3std3__419piecewise_constructE)
_ZN40_INTERNAL_c7f31f16_4_k_cu_00c786a2_150434cuda3std3__419piecewise_constructE:
	.zero		1
	.type		_ZN40_INTERNAL_c7f31f16_4_k_cu_00c786a2_150434cuda3std3__45__cpo4cendE,@object
	.size		_ZN40_INTERNAL_c7f31f16_4_k_cu_00c786a2_150434cuda3std3__45__cpo4cendE,(_ZN40_INTERNAL_c7f31f16_4_k_cu_00c786a2_150434cuda3std6ranges3__45__cpo4swapE - _ZN40_INTERNAL_c7f31f16_4_k_cu_00c786a2_150434cuda3std3__45__cpo4cendE)
_ZN40_INTERNAL_c7f31f16_4_k_cu_00c786a2_150434cuda3std3__45__cpo4cendE:
	.zero		1
	.type		_ZN40_INTERNAL_c7f31f16_4_k_cu_00c786a2_150434cuda3std6ranges3__45__cpo4swapE,@object
	.size		_ZN40_INTERNAL_c7f31f16_4_k_cu_00c786a2_150434cuda3std6ranges3__45__cpo4swapE,(.L_8 - _ZN40_INTERNAL_c7f31f16_4_k_cu_00c786a2_150434cuda3std6ranges3__45__cpo4swapE)
_ZN40_INTERNAL_c7f31f16_4_k_cu_00c786a2_150434cuda3std6ranges3__45__cpo4swapE:
	.zero		1
.L_8:


//--------------------- .nv.constant0._ZN7cutlass13device_kernelINS_4gemm6kernel13GemmUniversalIN4cute5tupleIJiiiiEEENS1_10collective13CollectiveMmaINS1_34MainloopSm90TmaGmmaWarpSpecializedILi2ENS5_IJNS4_1CILi1EEESB_SB_EEENS1_35KernelTmaWarpSpecializedCooperativeEEENS5_IJNSA_ILi128EEENSA_ILi96EEENSA_ILi256EEEEEENS_10bfloat16_tENS5_IJlSB_lEEESJ_SK_NS4_8TiledMMAINS4_8MMA_AtomIJNS4_4SM904GMMA27MMA_64x96x16_F32BF16BF16_SSILNSO_5MajorE0ELSQ_0ELNSO_7ScaleInE1ELSR_1EEEEEENS4_6LayoutINS5_IJNSA_ILi2EEESB_SB_EEENS5_IJSB_NSA_ILi0EEESX_EEEEENS5_IJNS4_10UnderscoreES10_S10_EEEEENS4_13SM90_TMA_LOADENS4_14ComposedLayoutINS4_7SwizzleILi3ELi4ELi3EEENS4_18smem_ptr_flag_bitsILi16EEENSU_INS5_IJNSA_ILi8EEENSA_ILi64EEEEEENS5_IJS1A_SB_EEEEEEEvNS4_8identityES13_S1E_vS1F_EENS_8epilogue10collective6detail29Sm90TmaWarpSpecializedAdapterINS1I_15DefaultEpilogueISJ_SK_SK_NS1H_6thread17LinearCombinationISJ_Li1EffLNS1M_9ScaleType4KindE0ELNS_15FloatRoundStyleE2ESJ_EENS1_15EpilogueDefaultEEEEEvvEEEEvNT_6ParamsE --------------------------
	.section	.nv.constant0._ZN7cutlass13device_kernelINS_4gemm6kernel13GemmUniversalIN4cute5tupleIJiiiiEEENS1_10collective13CollectiveMmaINS1_34MainloopSm90TmaGmmaWarpSpecializedILi2ENS5_IJNS4_1CILi1EEESB_SB_EEENS1_35KernelTmaWarpSpecializedCooperativeEEENS5_IJNSA_ILi128EEENSA_ILi96EEENSA_ILi256EEEEEENS_10bfloat16_tENS5_IJlSB_lEEESJ_SK_NS4_8TiledMMAINS4_8MMA_AtomIJNS4_4SM904GMMA27MMA_64x96x16_F32BF16BF16_SSILNSO_5MajorE0ELSQ_0ELNSO_7ScaleInE1ELSR_1EEEEEENS4_6LayoutINS5_IJNSA_ILi2EEESB_SB_EEENS5_IJSB_NSA_ILi0EEESX_EEEEENS5_IJNS4_10UnderscoreES10_S10_EEEEENS4_13SM90_TMA_LOADENS4_14ComposedLayoutINS4_7SwizzleILi3ELi4ELi3EEENS4_18smem_ptr_flag_bitsILi16EEENSU_INS5_IJNSA_ILi8EEENSA_ILi64EEEEEENS5_IJS1A_SB_EEEEEEEvNS4_8identityES13_S1E_vS1F_EENS_8epilogue10collective6detail29Sm90TmaWarpSpecializedAdapterINS1I_15DefaultEpilogueISJ_SK_SK_NS1H_6thread17LinearCombinationISJ_Li1EffLNS1M_9ScaleType4KindE0ELNS_15FloatRoundStyleE2ESJ_EENS1_15EpilogueDefaultEEEEEvvEEEEvNT_6ParamsE,"a",@progbits
	.sectionflags	@""
	.align	4
.nv.constant0._ZN7cutlass13device_kernelINS_4gemm6kernel13GemmUniversalIN4cute5tupleIJiiiiEEENS1_10collective13CollectiveMmaINS1_34MainloopSm90TmaGmmaWarpSpecializedILi2ENS5_IJNS4_1CILi1EEESB_SB_EEENS1_35KernelTmaWarpSpecializedCooperativeEEENS5_IJNSA_ILi128EEENSA_ILi96EEENSA_ILi256EEEEEENS_10bfloat16_tENS5_IJlSB_lEEESJ_SK_NS4_8TiledMMAINS4_8MMA_AtomIJNS4_4SM904GMMA27MMA_64x96x16_F32BF16BF16_SSILNSO_5MajorE0ELSQ_0ELNSO_7ScaleInE1ELSR_1EEEEEENS4_6LayoutINS5_IJNSA_ILi2EEESB_SB_EEENS5_IJSB_NSA_ILi0EEESX_EEEEENS5_IJNS4_10UnderscoreES10_S10_EEEEENS4_13SM90_TMA_LOADENS4_14ComposedLayoutINS4_7SwizzleILi3ELi4ELi3EEENS4_18smem_ptr_flag_bitsILi16EEENSU_INS5_IJNSA_ILi8EEENSA_ILi64EEEEEENS5_IJS1A_SB_EEEEEEEvNS4_8identityES13_S1E_vS1F_EENS_8epilogue10collective6detail29Sm90TmaWarpSpecializedAdapterINS1I_15DefaultEpilogueISJ_SK_SK_NS1H_6thread17LinearCombinationISJ_Li1EffLNS1M_9ScaleType4KindE0ELNS_15FloatRoundStyleE2ESJ_EENS1_15EpilogueDefaultEEEEEvvEEEEvNT_6ParamsE:
	.zero		1664


//--------------------- SYMBOLS --------------------------

	.type		.nv.reservedSmem.offset0,@object
	.size		.nv.reservedSmem.offset0,0x4
	.type		__assertfail,@function
